	.target	sm_90a

	.elftype	@"ET_EXEC"


//--------------------- .note.nv.tkinfo           --------------------------
	.section	.note.nv.tkinfo,"",@"SHT_NOTE"
	.sectionflags	@"SHF_NOTE_NV_TKINFO"
	.tkinfo
        /*0018*/ 	.word	0x00000002
        /*0030*/ 	.string	""
        /*0030*/ 	.string	"ptxas"
        /*0030*/ 	.string	"Cuda compilation tools, release 13.0, V13.0.88"
        /*0030*/ 	.string	"Build cuda_13.0.r13.0/compiler.36424714_0"
        /*0030*/ 	.string	"-arch sm_90a -m 64 "



//--------------------- .note.nv.cuinfo           --------------------------
	.section	.note.nv.cuinfo,"",@"SHT_NOTE"
	.sectionflags	@"SHF_NOTE_NV_CUINFO"
        /*0018*/ 	.short	0x0002
        /*001a*/ 	.short	0x005a
        /*001c*/ 	.short	0x0082
	.zero		2


//--------------------- .nv.info                  --------------------------
	.section	.nv.info,"",@"SHT_CUDA_INFO"
	.align	4


	//----- nvinfo : EIATTR_REGCOUNT
	.align		4
        /*0000*/ 	.byte	0x04, 0x2f
        /*0002*/ 	.short	(.L_12 - .L_11)
	.align		4
.L_11:
        /*0004*/ 	.word	index@(_ZN7cutlass13device_kernelINS_4gemm6kernel13GemmUniversalIN4cute5tupleIJiiiiEEENS1_10collective13CollectiveMmaINS1_37MainloopSm90TmaGmmaWarpSpecializedFP8ILi4ENS5_IJNS4_1CILi1EEESB_SB_EEENS1_35KernelTmaWarpSpecializedCooperativeEEENS5_IJNSA_ILi256EEENSA_ILi128EEESG_EEENS_12float_e4m3_tENS5_IJlSB_lEEESI_SJ_NS4_8TiledMMAINS4_8MMA_AtomIJNS4_4SM904GMMA31MMA_64x128x32_F32E4M3E4M3_SS_TNILNSN_7ScaleInE1ELSP_1EEEEEENS4_6LayoutINS5_IJNSA_ILi2EEESB_SB_EEENS5_IJSB_NSA_ILi0EEESV_EEEEENS5_IJNS4_10UnderscoreESY_SY_EEEEENS4_13SM90_TMA_LOADENS4_14ComposedLayoutINS4_7SwizzleILi3ELi4ELi3EEENS4_18smem_ptr_flag_bitsILi8EEENSS_INS5_IJNSA_ILi8EEESG_EEENS5_IJSG_SB_EEEEEEEvNS4_8identityES11_S1B_vS1C_EENS_8epilogue10collective6detail29Sm90TmaWarpSpecializedAdapterINS1F_15DefaultEpilogueISI_SJ_SJ_NS1E_6thread17LinearCombinationISI_Li1EffLNS1J_9ScaleType4KindE0ELNS_15FloatRoundStyleE2ESI_EENS1_15EpilogueDefaultEEEEEvvEEEEvNT_6ParamsE)
        /*0008*/ 	.word	0x000000a8


	//----- nvinfo : EIATTR_FRAME_SIZE
	.align		4
.L_12:
        /*000c*/ 	.byte	0x04, 0x11
        /*000e*/ 	.short	(.L_14 - .L_13)
	.align		4
.L_13:
        /*0010*/ 	.word	index@(_ZN7cutlass13device_kernelINS_4gemm6kernel13GemmUniversalIN4cute5tupleIJiiiiEEENS1_10collective13CollectiveMmaINS1_37MainloopSm90TmaGmmaWarpSpecializedFP8ILi4ENS5_IJNS4_1CILi1EEESB_SB_EEENS1_35KernelTmaWarpSpecializedCooperativeEEENS5_IJNSA_ILi256EEENSA_ILi128EEESG_EEENS_12float_e4m3_tENS5_IJlSB_lEEESI_SJ_NS4_8TiledMMAINS4_8MMA_AtomIJNS4_4SM904GMMA31MMA_64x128x32_F32E4M3E4M3_SS_TNILNSN_7ScaleInE1ELSP_1EEEEEENS4_6LayoutINS5_IJNSA_ILi2EEESB_SB_EEENS5_IJSB_NSA_ILi0EEESV_EEEEENS5_IJNS4_10UnderscoreESY_SY_EEEEENS4_13SM90_TMA_LOADENS4_14ComposedLayoutINS4_7SwizzleILi3ELi4ELi3EEENS4_18smem_ptr_flag_bitsILi8EEENSS_INS5_IJNSA_ILi8EEESG_EEENS5_IJSG_SB_EEEEEEEvNS4_8identityES11_S1B_vS1C_EENS_8epilogue10collective6detail29Sm90TmaWarpSpecializedAdapterINS1F_15DefaultEpilogueISI_SJ_SJ_NS1E_6thread17LinearCombinationISI_Li1EffLNS1J_9ScaleType4KindE0ELNS_15FloatRoundStyleE2ESI_EENS1_15EpilogueDefaultEEEEEvvEEEEvNT_6ParamsE)
        /*0014*/ 	.word	0x000000f0


	//----- nvinfo : EIATTR_MIN_STACK_SIZE
	.align		4
.L_14:
        /*0018*/ 	.byte	0x04, 0x12
        /*001a*/ 	.short	(.L_16 - .L_15)
	.align		4
.L_15:
        /*001c*/ 	.word	index@(_ZN7cutlass13device_kernelINS_4gemm6kernel13GemmUniversalIN4cute5tupleIJiiiiEEENS1_10collective13CollectiveMmaINS1_37MainloopSm90TmaGmmaWarpSpecializedFP8ILi4ENS5_IJNS4_1CILi1EEESB_SB_EEENS1_35KernelTmaWarpSpecializedCooperativeEEENS5_IJNSA_ILi256EEENSA_ILi128EEESG_EEENS_12float_e4m3_tENS5_IJlSB_lEEESI_SJ_NS4_8TiledMMAINS4_8MMA_AtomIJNS4_4SM904GMMA31MMA_64x128x32_F32E4M3E4M3_SS_TNILNSN_7ScaleInE1ELSP_1EEEEEENS4_6LayoutINS5_IJNSA_ILi2EEESB_SB_EEENS5_IJSB_NSA_ILi0EEESV_EEEEENS5_IJNS4_10UnderscoreESY_SY_EEEEENS4_13SM90_TMA_LOADENS4_14ComposedLayoutINS4_7SwizzleILi3ELi4ELi3EEENS4_18smem_ptr_flag_bitsILi8EEENSS_INS5_IJNSA_ILi8EEESG_EEENS5_IJSG_SB_EEEEEEEvNS4_8identityES11_S1B_vS1C_EENS_8epilogue10collective6detail29Sm90TmaWarpSpecializedAdapterINS1F_15DefaultEpilogueISI_SJ_SJ_NS1E_6thread17LinearCombinationISI_Li1EffLNS1J_9ScaleType4KindE0ELNS_15FloatRoundStyleE2ESI_EENS1_15EpilogueDefaultEEEEEvvEEEEvNT_6ParamsE)
        /*0020*/ 	.word	0x000000f0
.L_16:


//--------------------- .nv.compat                --------------------------
	.section	.nv.compat,"",@"SHT_CUDA_COMPAT_INFO"
	.align	4
        /*0000*/ 	.byte	0x02, 0x09, 0x01, 0x00, 0x02, 0x02, 0x04, 0x00, 0x02, 0x05, 0x05, 0x00, 0x03, 0x07, 0x01, 0x01
        /*0010*/ 	.byte	0x02, 0x03, 0x01, 0x00, 0x02, 0x06, 0x01, 0x00, 0x04, 0x0b, 0x08, 0x00, 0x00, 0x00, 0x00, 0x00
        /*0020*/ 	.byte	0x00, 0x00, 0x00, 0x00


//--------------------- .nv.info._ZN7cutlass13device_kernelINS_4gemm6kernel13GemmUniversalIN4cute5tupleIJiiiiEEENS1_10collective13CollectiveMmaINS1_37MainloopSm90TmaGmmaWarpSpecializedFP8ILi4ENS5_IJNS4_1CILi1EEESB_SB_EEENS1_35KernelTmaWarpSpecializedCooperativeEEENS5_IJNSA_ILi256EEENSA_ILi128EEESG_EEENS_12float_e4m3_tENS5_IJlSB_lEEESI_SJ_NS4_8TiledMMAINS4_8MMA_AtomIJNS4_4SM904GMMA31MMA_64x128x32_F32E4M3E4M3_SS_TNILNSN_7ScaleInE1ELSP_1EEEEEENS4_6LayoutINS5_IJNSA_ILi2EEESB_SB_EEENS5_IJSB_NSA_ILi0EEESV_EEEEENS5_IJNS4_10UnderscoreESY_SY_EEEEENS4_13SM90_TMA_LOADENS4_14ComposedLayoutINS4_7SwizzleILi3ELi4ELi3EEENS4_18smem_ptr_flag_bitsILi8EEENSS_INS5_IJNSA_ILi8EEESG_EEENS5_IJSG_SB_EEEEEEEvNS4_8identityES11_S1B_vS1C_EENS_8epilogue10collective6detail29Sm90TmaWarpSpecializedAdapterINS1F_15DefaultEpilogueISI_SJ_SJ_NS1E_6thread17LinearCombinationISI_Li1EffLNS1J_9ScaleType4KindE0ELNS_15FloatRoundStyleE2ESI_EENS1_15EpilogueDefaultEEEEEvvEEEEvNT_6ParamsE --------------------------
	.section	.nv.info._ZN7cutlass13device_kernelINS_4gemm6kernel13GemmUniversalIN4cute5tupleIJiiiiEEENS1_10collective13CollectiveMmaINS1_37MainloopSm90TmaGmmaWarpSpecializedFP8ILi4ENS5_IJNS4_1CILi1EEESB_SB_EEENS1_35KernelTmaWarpSpecializedCooperativeEEENS5_IJNSA_ILi256EEENSA_ILi128EEESG_EEENS_12float_e4m3_tENS5_IJlSB_lEEESI_SJ_NS4_8TiledMMAINS4_8MMA_AtomIJNS4_4SM904GMMA31MMA_64x128x32_F32E4M3E4M3_SS_TNILNSN_7ScaleInE1ELSP_1EEEEEENS4_6LayoutINS5_IJNSA_ILi2EEESB_SB_EEENS5_IJSB_NSA_ILi0EEESV_EEEEENS5_IJNS4_10UnderscoreESY_SY_EEEEENS4_13SM90_TMA_LOADENS4_14ComposedLayoutINS4_7SwizzleILi3ELi4ELi3EEENS4_18smem_ptr_flag_bitsILi8EEENSS_INS5_IJNSA_ILi8EEESG_EEENS5_IJSG_SB_EEEEEEEvNS4_8identityES11_S1B_vS1C_EENS_8epilogue10collective6detail29Sm90TmaWarpSpecializedAdapterINS1F_15DefaultEpilogueISI_SJ_SJ_NS1E_6thread17LinearCombinationISI_Li1EffLNS1J_9ScaleType4KindE0ELNS_15FloatRoundStyleE2ESI_EENS1_15EpilogueDefaultEEEEEvvEEEEvNT_6ParamsE,"",@"SHT_CUDA_INFO"
	.sectionflags	@""
	.align	4


	//----- nvinfo : EIATTR_CUDA_API_VERSION
	.align		4
        /*0000*/ 	.byte	0x04, 0x37
        /*0002*/ 	.short	(.L_18 - .L_17)
.L_17:
        /*0004*/ 	.word	0x00000082


	//----- nvinfo : EIATTR_KPARAM_INFO
	.align		4
.L_18:
        /*0008*/ 	.byte	0x04, 0x17
        /*000a*/ 	.short	(.L_20 - .L_19)
.L_19:
        /*000c*/ 	.word	0x00000000
        /*0010*/ 	.short	0x0000
        /*0012*/ 	.short	0x0070
        /*0014*/ 	.byte	0x00, 0xf0, 0x01, 0x10


	//----- nvinfo : EIATTR_SPARSE_MMA_MASK
	.align		4
.L_20:
        /*0018*/ 	.byte	0x03, 0x50
        /*001a*/ 	.short	0x0000


	//----- nvinfo : EIATTR_MAXREG_COUNT
	.align		4
        /*001c*/ 	.byte	0x03, 0x1b
        /*001e*/ 	.short	0x00a8


	//----- nvinfo : EIATTR_NUM_BARRIERS
	.align		4
        /*0020*/ 	.byte	0x02, 0x4c
        /*0022*/ 	.byte	0x01
	.zero		1


	//----- nvinfo : EIATTR_ANNOTATIONS
	.align		4
        /*0024*/ 	.byte	0x04, 0x55
        /*0026*/ 	.short	(.L_22 - .L_21)


	//   ....[0]....
.L_21:
        /*0028*/ 	.word	0x00000001
        /*002c*/ 	.byte	0x90, 0x05, 0x00, 0x00, 0x01, 0x00, 0x00, 0x00, 0xb0, 0x05, 0x00, 0x00, 0x01, 0x00, 0x00, 0x00
        /* <DEDUP_REMOVED lines=185> */
        /*0bcc*/ 	.byte	0xc0, 0x03, 0x01, 0x00


	//----- nvinfo : EIATTR_MERCURY_ISA_VERSION
	.align		4
.L_22:
        /*0bd0*/ 	.byte	0x03, 0x5f
        /*0bd2*/ 	.short	0x0101


	//----- nvinfo : EIATTR_INT_WARP_WIDE_INSTR_OFFSETS
	.align		4
        /*0bd4*/ 	.byte	0x04, 0x31
        /*0bd6*/ 	.short	(.L_24 - .L_23)


	//   ....[0]....
.L_23:
        /*0bd8*/ 	.word	0x00000460


	//   ....[1]....
        /*0bdc*/ 	.word	0x00000470


	//   ....[2]....
        /*0be0*/ 	.word	0x000005a0


	//----- nvinfo : EIATTR_COOP_GROUP_MASK_REGIDS
	.align		4
.L_24:
        /*0be4*/ 	.byte	0x04, 0x29
        /*0be6*/ 	.short	(.L_26 - .L_25)


	//   ....[0]....
.L_25:
        /*0be8*/ 	.word	0xffffffff


	//   ....[1]....
        /*0bec*/ 	.word	0xffffffff


	//   ....[2]....
        /*0bf0*/ 	.word	0xffffffff


	//   ....[3]....
        /*0bf4*/ 	.word	0xffffffff


	//   ....[4]....
        /*0bf8*/ 	.word	0xffffffff


	//----- nvinfo : EIATTR_COOP_GROUP_INSTR_OFFSETS
	.align		4
.L_26:
        /*0bfc*/ 	.byte	0x04, 0x28
        /*0bfe*/ 	.short	(.L_28 - .L_27)


	//   ....[0]....
.L_27:
        /*0c00*/ 	.word	0x00000070


	//   ....[1]....
        /*0c04*/ 	.word	0x00000080


	//   ....[2]....
        /*0c08*/ 	.word	0x000001a0


	//   ....[3]....
        /*0c0c*/ 	.word	0x000003b0


	//   ....[4]....
        /*0c10*/ 	.word	0x000012f0


	//----- nvinfo : EIATTR_REG_RECONFIG
	.align		4
.L_28:
        /*0c14*/ 	.byte	0x01, 0x54
	.zero		2


	//----- nvinfo : EIATTR_MBARRIER_INSTR_OFFSETS
	.align		4
        /*0c18*/ 	.byte	0x04, 0x39
        /*0c1a*/ 	.short	(.L_30 - .L_29)


	//   ....[0]....
.L_29:
        /*0c1c*/ 	.word	0x00000320
        /*0c20*/ 	.word	0x000000ff
        /*0c24*/ 	.word	0x00000000
        /*0c28*/ 	.short	0x0100
        /*0c2a*/ 	.byte	0x09
	.zero		1


	//   ....[1]....
        /*0c2c*/ 	.word	0x00000330
        /*0c30*/ 	.word	0x000000ff
        /*0c34*/ 	.word	0x00000020
        /*0c38*/ 	.short	0x0100
        /*0c3a*/ 	.byte	0x09
	.zero		1


	//   ....[2]....
        /*0c3c*/ 	.word	0x00000340
        /*0c40*/ 	.word	0x000000ff
        /*0c44*/ 	.word	0x00000008
        /*0c48*/ 	.short	0x0100
        /*0c4a*/ 	.byte	0x09
	.zero		1


	//   ....[3]....
        /*0c4c*/ 	.word	0x00000350
        /*0c50*/ 	.word	0x000000ff
        /*0c54*/ 	.word	0x00000028
        /*0c58*/ 	.short	0x0100
        /*0c5a*/ 	.byte	0x09
	.zero		1


	//   ....[4]....
        /*0c5c*/ 	.word	0x00000360
        /*0c60*/ 	.word	0x000000ff
        /*0c64*/ 	.word	0x00000010
        /*0c68*/ 	.short	0x0100
        /*0c6a*/ 	.byte	0x09
	.zero		1


	//   ....[5]....
        /*0c6c*/ 	.word	0x00000370
        /*0c70*/ 	.word	0x000000ff
        /*0c74*/ 	.word	0x00000030
        /*0c78*/ 	.short	0x0100
        /*0c7a*/ 	.byte	0x09
	.zero		1


	//   ....[6]....
        /*0c7c*/ 	.word	0x00000380
        /*0c80*/ 	.word	0x000000ff
        /*0c84*/ 	.word	0x00000018
        /*0c88*/ 	.short	0x0100
        /*0c8a*/ 	.byte	0x09
	.zero		1


	//   ....[7]....
        /*0c8c*/ 	.word	0x00000390
        /*0c90*/ 	.word	0x000000ff
        /*0c94*/ 	.word	0x00000038
        /*0c98*/ 	.short	0x0100
        /*0c9a*/ 	.byte	0x09
	.zero		1


	//   ....[8]....
        /*0c9c*/ 	.word	0x000005d0
        /*0ca0*/ 	.word	0x000000ff
        /*0ca4*/ 	.word	0x00000050
        /*0ca8*/ 	.short	0x0100
        /*0caa*/ 	.byte	0x06
	.zero		1


	//   ....[9]....
        /*0cac*/ 	.word	0x000005e0
        /*0cb0*/ 	.word	0x000000ff
        /*0cb4*/ 	.word	0x00000058
        /*0cb8*/ 	.short	0x0100
        /*0cba*/ 	.byte	0x06
	.zero		1


	//   ....[10]....
        /*0cbc*/ 	.word	0x00001af0
        /*0cc0*/ 	.word	0x000000ff
        /*0cc4*/ 	.word	0x00000000
        /*0cc8*/ 	.short	0x010a
        /*0cca*/ 	.byte	0x06
	.zero		1


	//   ....[11]....
        /*0ccc*/ 	.word	0x00001b30
        /*0cd0*/ 	.word	0x000000ff
        /*0cd4*/ 	.word	0x00000000
        /*0cd8*/ 	.short	0x010a
        /*0cda*/ 	.byte	0x06
	.zero		1


	//   ....[12]....
        /*0cdc*/ 	.word	0x00002ea0
        /*0ce0*/ 	.word	0x000000ff
        /*0ce4*/ 	.word	0x00000000
        /*0ce8*/ 	.short	0x010a
        /*0cea*/ 	.byte	0x10
	.zero		1


	//   ....[13]....
        /*0cec*/ 	.word	0x00002ee0
        /*0cf0*/ 	.word	0x000000ff
        /*0cf4*/ 	.word	0x00000000
        /*0cf8*/ 	.short	0x010a
        /*0cfa*/ 	.byte	0x10
	.zero		1


	//   ....[14]....
        /*0cfc*/ 	.word	0x00004040
        /*0d00*/ 	.word	0x000000ff
        /*0d04*/ 	.word	0x00000000
        /*0d08*/ 	.short	0x0101
        /*0d0a*/ 	.byte	0x08
	.zero		1


	//   ....[15]....
        /*0d0c*/ 	.word	0x000051b0
        /*0d10*/ 	.word	0x000000ff
        /*0d14*/ 	.word	0x00000000
        /*0d18*/ 	.short	0x0101
        /*0d1a*/ 	.byte	0x06
	.zero		1


	//   ....[16]....
        /*0d1c*/ 	.word	0x0000f5d0
        /*0d20*/ 	.word	0x0000000d
        /*0d24*/ 	.word	0x00000020
        /*0d28*/ 	.short	0x010a
        /*0d2a*/ 	.byte	0x3f
	.zero		1


	//   ....[17]....
        /*0d2c*/ 	.word	0x0000f9e0
        /*0d30*/ 	.word	0x00000003
        /*0d34*/ 	.word	0x00000058
        /*0d38*/ 	.short	0x0101
        /*0d3a*/ 	.byte	0x3f
	.zero		1


	//   ....[18]....
        /*0d3c*/ 	.word	0x00010110
        /*0d40*/ 	.word	0x00000007
        /*0d44*/ 	.word	0x00000000
        /*0d48*/ 	.short	0x010a
        /*0d4a*/ 	.byte	0x3f
	.zero		1


	//   ....[19]....
        /*0d4c*/ 	.word	0x00010190
        /*0d50*/ 	.word	0x00000009
        /*0d54*/ 	.word	0x00000000
        /*0d58*/ 	.short	0x010a
        /*0d5a*/ 	.byte	0x3f
	.zero		1


	//   ....[20]....
        /*0d5c*/ 	.word	0x00010220
        /*0d60*/ 	.word	0x00000006
        /*0d64*/ 	.word	0x00000000
        /*0d68*/ 	.short	0x010a
        /*0d6a*/ 	.byte	0x3f
	.zero		1


	//   ....[21]....
        /*0d6c*/ 	.word	0x000102b0
        /*0d70*/ 	.word	0x00000003
        /*0d74*/ 	.word	0x00000000
        /*0d78*/ 	.short	0x010a
        /*0d7a*/ 	.byte	0x3f
	.zero		1


	//   ....[22]....
        /*0d7c*/ 	.word	0x00010320
        /*0d80*/ 	.word	0x00000003
        /*0d84*/ 	.word	0x00000000
        /*0d88*/ 	.short	0x010a
        /*0d8a*/ 	.byte	0x3f
	.zero		1


	//   ....[23]....
        /*0d8c*/ 	.word	0x00010390
        /*0d90*/ 	.word	0x00000000
        /*0d94*/ 	.word	0x00000000
        /*0d98*/ 	.short	0x010a
        /*0d9a*/ 	.byte	0x3f
	.zero		1


	//   ....[24]....
        /*0d9c*/ 	.word	0x00010470
        /*0da0*/ 	.word	0x0000000d
        /*0da4*/ 	.word	0x00000020
        /*0da8*/ 	.short	0x010a
        /*0daa*/ 	.byte	0x3f
	.zero		1


	//   ....[25]....
        /*0dac*/ 	.word	0x00010550
        /*0db0*/ 	.word	0x00000007
        /*0db4*/ 	.word	0x00000000
        /*0db8*/ 	.short	0x010a
        /*0dba*/ 	.byte	0x3f
	.zero		1


	//   ....[26]....
        /*0dbc*/ 	.word	0x000105a0
        /*0dc0*/ 	.word	0x00000009
        /*0dc4*/ 	.word	0x00000000
        /*0dc8*/ 	.short	0x010a
        /*0dca*/ 	.byte	0x3f
	.zero		1


	//   ....[27]....
        /*0dcc*/ 	.word	0x000105f0
        /*0dd0*/ 	.word	0x00000006
        /*0dd4*/ 	.word	0x00000000
        /*0dd8*/ 	.short	0x010a
        /*0dda*/ 	.byte	0x3f
	.zero		1


	//----- nvinfo : EIATTR_NUM_MBARRIERS
	.align		4
.L_30:
        /*0ddc*/ 	.byte	0x03, 0x38
        /*0dde*/ 	.short	0x000a


	//----- nvinfo : EIATTR_EXIT_INSTR_OFFSETS
	.align		4
        /*0de0*/ 	.byte	0x04, 0x1c
        /*0de2*/ 	.short	(.L_32 - .L_31)


	//   ....[0]....
.L_31:
        /*0de4*/ 	.word	0x00000640


	//   ....[1]....
        /*0de8*/ 	.word	0x00000f90


	//   ....[2]....
        /*0dec*/ 	.word	0x0000ec10


	//   ....[3]....
        /*0df0*/ 	.word	0x0000f260


	//   ....[4]....
        /*0df4*/ 	.word	0x00010300


	//----- nvinfo : EIATTR_MAX_THREADS
	.align		4
.L_32:
        /*0df8*/ 	.byte	0x04, 0x05
        /*0dfa*/ 	.short	(.L_34 - .L_33)
.L_33:
        /*0dfc*/ 	.word	0x00000180
        /*0e00*/ 	.word	0x00000001
        /*0e04*/ 	.word	0x00000001


	//----- nvinfo : EIATTR_CRS_STACK_SIZE
	.align		4
.L_34:
        /*0e08*/ 	.byte	0x04, 0x1e
        /*0e0a*/ 	.short	(.L_36 - .L_35)
.L_35:
        /*0e0c*/ 	.word	0x00000000


	//----- nvinfo : EIATTR_CBANK_PARAM_SIZE
	.align		4
.L_36:
        /*0e10*/ 	.byte	0x03, 0x19
        /*0e12*/ 	.short	0x0470


	//----- nvinfo : EIATTR_PARAM_CBANK
	.align		4
        /*0e14*/ 	.byte	0x04, 0x0a
        /*0e16*/ 	.short	(.L_38 - .L_37)
	.align		4
.L_37:
        /*0e18*/ 	.word	index@(.nv.constant0._ZN7cutlass13device_kernelINS_4gemm6kernel13GemmUniversalIN4cute5tupleIJiiiiEEENS1_10collective13CollectiveMmaINS1_37MainloopSm90TmaGmmaWarpSpecializedFP8ILi4ENS5_IJNS4_1CILi1EEESB_SB_EEENS1_35KernelTmaWarpSpecializedCooperativeEEENS5_IJNSA_ILi256EEENSA_ILi128EEESG_EEENS_12float_e4m3_tENS5_IJlSB_lEEESI_SJ_NS4_8TiledMMAINS4_8MMA_AtomIJNS4_4SM904GMMA31MMA_64x128x32_F32E4M3E4M3_SS_TNILNSN_7ScaleInE1ELSP_1EEEEEENS4_6LayoutINS5_IJNSA_ILi2EEESB_SB_EEENS5_IJSB_NSA_ILi0EEESV_EEEEENS5_IJNS4_10UnderscoreESY_SY_EEEEENS4_13SM90_TMA_LOADENS4_14ComposedLayoutINS4_7SwizzleILi3ELi4ELi3EEENS4_18smem_ptr_flag_bitsILi8EEENSS_INS5_IJNSA_ILi8EEESG_EEENS5_IJSG_SB_EEEEEEEvNS4_8identityES11_S1B_vS1C_EENS_8epilogue10collective6detail29Sm90TmaWarpSpecializedAdapterINS1F_15DefaultEpilogueISI_SJ_SJ_NS1E_6thread17LinearCombinationISI_Li1EffLNS1J_9ScaleType4KindE0ELNS_15FloatRoundStyleE2ESI_EENS1_15EpilogueDefaultEEEEEvvEEEEvNT_6ParamsE)
        /*0e1c*/ 	.short	0x0210
        /*0e1e*/ 	.short	0x0470


	//----- nvinfo : EIATTR_SW_WAR
	.align		4
.L_38:
        /*0e20*/ 	.byte	0x04, 0x36
        /*0e22*/ 	.short	(.L_40 - .L_39)
.L_39:
        /*0e24*/ 	.word	0x00000008
.L_40:


//--------------------- .nv.callgraph             --------------------------
	.section	.nv.callgraph,"",@"SHT_CUDA_CALLGRAPH"
	.align	4
	.sectionentsize	8
	.align		4
        /*0000*/ 	.word	0x00000000
	.align		4
        /*0004*/ 	.word	0xffffffff
	.align		4
        /*0008*/ 	.word	0x00000000
	.align		4
        /*000c*/ 	.word	0xfffffffe
	.align		4
        /*0010*/ 	.word	0x00000000
	.align		4
        /*0014*/ 	.word	0xfffffffd
	.align		4
        /*0018*/ 	.word	0x00000000
	.align		4
        /*001c*/ 	.word	0xfffffffc


//--------------------- .nv.constant4             --------------------------
	.section	.nv.constant4,"a",@progbits
	.align	8
	.align		8
.nv.constant4:
        /*0000*/ 	.dword	_ZN39_INTERNAL_8985dcb6_4_k_cu_4542e60a_41364cuda3std3__45__cpo5beginE
	.align		8
        /*0008*/ 	.dword	_ZN39_INTERNAL_8985dcb6_4_k_cu_4542e60a_41364cuda3std3__45__cpo3endE
	.align		8
        /*0010*/ 	.dword	_ZN39_INTERNAL_8985dcb6_4_k_cu_4542e60a_41364cuda3std3__45__cpo6cbeginE
	.align		8
        /*0018*/ 	.dword	_ZN39_INTERNAL_8985dcb6_4_k_cu_4542e60a_41364cuda3std3__45__cpo4cendE
	.align		8
        /*0020*/ 	.dword	_ZN39_INTERNAL_8985dcb6_4_k_cu_4542e60a_41364cuda3std3__441_GLOBAL__N__8985dcb6_4_k_cu_4542e60a_41366ignoreE
	.align		8
        /*0028*/ 	.dword	_ZN39_INTERNAL_8985dcb6_4_k_cu_4542e60a_41364cuda3std3__419piecewise_constructE
	.align		8
        /*0030*/ 	.dword	_ZN39_INTERNAL_8985dcb6_4_k_cu_4542e60a_41364cuda3std3__48in_placeE
	.align		8
        /*0038*/ 	.dword	_ZN39_INTERNAL_8985dcb6_4_k_cu_4542e60a_41364cuda3std6ranges3__45__cpo4swapE
	.align		8
        /*0040*/ 	.dword	_ZN39_INTERNAL_8985dcb6_4_k_cu_4542e60a_41364cuda3std6ranges3__45__cpo9iter_moveE
	.align		8
        /*0048*/ 	.dword	_ZN39_INTERNAL_8985dcb6_4_k_cu_4542e60a_41364cute7productE
	.align		8
        /*0050*/ 	.dword	_ZN39_INTERNAL_8985dcb6_4_k_cu_4542e60a_41364cute1_E


//--------------------- .text._ZN7cutlass13device_kernelINS_4gemm6kernel13GemmUniversalIN4cute5tupleIJiiiiEEENS1_10collective13CollectiveMmaINS1_37MainloopSm90TmaGmmaWarpSpecializedFP8ILi4ENS5_IJNS4_1CILi1EEESB_SB_EEENS1_35KernelTmaWarpSpecializedCooperativeEEENS5_IJNSA_ILi256EEENSA_ILi128EEESG_EEENS_12float_e4m3_tENS5_IJlSB_lEEESI_SJ_NS4_8TiledMMAINS4_8MMA_AtomIJNS4_4SM904GMMA31MMA_64x128x32_F32E4M3E4M3_SS_TNILNSN_7ScaleInE1ELSP_1EEEEEENS4_6LayoutINS5_IJNSA_ILi2EEESB_SB_EEENS5_IJSB_NSA_ILi0EEESV_EEEEENS5_IJNS4_10UnderscoreESY_SY_EEEEENS4_13SM90_TMA_LOADENS4_14ComposedLayoutINS4_7SwizzleILi3ELi4ELi3EEENS4_18smem_ptr_flag_bitsILi8EEENSS_INS5_IJNSA_ILi8EEESG_EEENS5_IJSG_SB_EEEEEEEvNS4_8identityES11_S1B_vS1C_EENS_8epilogue10collective6detail29Sm90TmaWarpSpecializedAdapterINS1F_15DefaultEpilogueISI_SJ_SJ_NS1E_6thread17LinearCombinationISI_Li1EffLNS1J_9ScaleType4KindE0ELNS_15FloatRoundStyleE2ESI_EENS1_15EpilogueDefaultEEEEEvvEEEEvNT_6ParamsE --------------------------
	.section	.text._ZN7cutlass13device_kernelINS_4gemm6kernel13GemmUniversalIN4cute5tupleIJiiiiEEENS1_10collective13CollectiveMmaINS1_37MainloopSm90TmaGmmaWarpSpecializedFP8ILi4ENS5_IJNS4_1CILi1EEESB_SB_EEENS1_35KernelTmaWarpSpecializedCooperativeEEENS5_IJNSA_ILi256EEENSA_ILi128EEESG_EEENS_12float_e4m3_tENS5_IJlSB_lEEESI_SJ_NS4_8TiledMMAINS4_8MMA_AtomIJNS4_4SM904GMMA31MMA_64x128x32_F32E4M3E4M3_SS_TNILNSN_7ScaleInE1ELSP_1EEEEEENS4_6LayoutINS5_IJNSA_ILi2EEESB_SB_EEENS5_IJSB_NSA_ILi0EEESV_EEEEENS5_IJNS4_10UnderscoreESY_SY_EEEEENS4_13SM90_TMA_LOADENS4_14ComposedLayoutINS4_7SwizzleILi3ELi4ELi3EEENS4_18smem_ptr_flag_bitsILi8EEENSS_INS5_IJNSA_ILi8EEESG_EEENS5_IJSG_SB_EEEEEEEvNS4_8identityES11_S1B_vS1C_EENS_8epilogue10collective6detail29Sm90TmaWarpSpecializedAdapterINS1F_15DefaultEpilogueISI_SJ_SJ_NS1E_6thread17LinearCombinationISI_Li1EffLNS1J_9ScaleType4KindE0ELNS_15FloatRoundStyleE2ESI_EENS1_15EpilogueDefaultEEEEEvvEEEEvNT_6ParamsE,"ax",@progbits
	.align	128
.text._ZN7cutlass13device_kernelINS_4gemm6kernel13GemmUniversalIN4cute5tupleIJiiiiEEENS1_10collective13CollectiveMmaINS1_37MainloopSm90TmaGmmaWarpSpecializedFP8ILi4ENS5_IJNS4_1CILi1EEESB_SB_EEENS1_35KernelTmaWarpSpecializedCooperativeEEENS5_IJNSA_ILi256EEENSA_ILi128EEESG_EEENS_12float_e4m3_tENS5_IJlSB_lEEESI_SJ_NS4_8TiledMMAINS4_8MMA_AtomIJNS4_4SM904GMMA31MMA_64x128x32_F32E4M3E4M3_SS_TNILNSN_7ScaleInE1ELSP_1EEEEEENS4_6LayoutINS5_IJNSA_ILi2EEESB_SB_EEENS5_IJSB_NSA_ILi0EEESV_EEEEENS5_IJNS4_10UnderscoreESY_SY_EEEEENS4_13SM90_TMA_LOADENS4_14ComposedLayoutINS4_7SwizzleILi3ELi4ELi3EEENS4_18smem_ptr_flag_bitsILi8EEENSS_INS5_IJNSA_ILi8EEESG_EEENS5_IJSG_SB_EEEEEEEvNS4_8identityES11_S1B_vS1C_EENS_8epilogue10collective6detail29Sm90TmaWarpSpecializedAdapterINS1F_15DefaultEpilogueISI_SJ_SJ_NS1E_6thread17LinearCombinationISI_Li1EffLNS1J_9ScaleType4KindE0ELNS_15FloatRoundStyleE2ESI_EENS1_15EpilogueDefaultEEEEEvvEEEEvNT_6ParamsE:
        .type           _ZN7cutlass13device_kernelINS_4gemm6kernel13GemmUniversalIN4cute5tupleIJiiiiEEENS1_10collective13CollectiveMmaINS1_37MainloopSm90TmaGmmaWarpSpecializedFP8ILi4ENS5_IJNS4_1CILi1EEESB_SB_EEENS1_35KernelTmaWarpSpecializedCooperativeEEENS5_IJNSA_ILi256EEENSA_ILi128EEESG_EEENS_12float_e4m3_tENS5_IJlSB_lEEESI_SJ_NS4_8TiledMMAINS4_8MMA_AtomIJNS4_4SM904GMMA31MMA_64x128x32_F32E4M3E4M3_SS_TNILNSN_7ScaleInE1ELSP_1EEEEEENS4_6LayoutINS5_IJNSA_ILi2EEESB_SB_EEENS5_IJSB_NSA_ILi0EEESV_EEEEENS5_IJNS4_10UnderscoreESY_SY_EEEEENS4_13SM90_TMA_LOADENS4_14ComposedLayoutINS4_7SwizzleILi3ELi4ELi3EEENS4_18smem_ptr_flag_bitsILi8EEENSS_INS5_IJNSA_ILi8EEESG_EEENS5_IJSG_SB_EEEEEEEvNS4_8identityES11_S1B_vS1C_EENS_8epilogue10collective6detail29Sm90TmaWarpSpecializedAdapterINS1F_15DefaultEpilogueISI_SJ_SJ_NS1E_6thread17LinearCombinationISI_Li1EffLNS1J_9ScaleType4KindE0ELNS_15FloatRoundStyleE2ESI_EENS1_15EpilogueDefaultEEEEEvvEEEEvNT_6ParamsE,@function
        .size           _ZN7cutlass13device_kernelINS_4gemm6kernel13GemmUniversalIN4cute5tupleIJiiiiEEENS1_10collective13CollectiveMmaINS1_37MainloopSm90TmaGmmaWarpSpecializedFP8ILi4ENS5_IJNS4_1CILi1EEESB_SB_EEENS1_35KernelTmaWarpSpecializedCooperativeEEENS5_IJNSA_ILi256EEENSA_ILi128EEESG_EEENS_12float_e4m3_tENS5_IJlSB_lEEESI_SJ_NS4_8TiledMMAINS4_8MMA_AtomIJNS4_4SM904GMMA31MMA_64x128x32_F32E4M3E4M3_SS_TNILNSN_7ScaleInE1ELSP_1EEEEEENS4_6LayoutINS5_IJNSA_ILi2EEESB_SB_EEENS5_IJSB_NSA_ILi0EEESV_EEEEENS5_IJNS4_10UnderscoreESY_SY_EEEEENS4_13SM90_TMA_LOADENS4_14ComposedLayoutINS4_7SwizzleILi3ELi4ELi3EEENS4_18smem_ptr_flag_bitsILi8EEENSS_INS5_IJNSA_ILi8EEESG_EEENS5_IJSG_SB_EEEEEEEvNS4_8identityES11_S1B_vS1C_EENS_8epilogue10collective6detail29Sm90TmaWarpSpecializedAdapterINS1F_15DefaultEpilogueISI_SJ_SJ_NS1E_6thread17LinearCombinationISI_Li1EffLNS1J_9ScaleType4KindE0ELNS_15FloatRoundStyleE2ESI_EENS1_15EpilogueDefaultEEEEEvvEEEEvNT_6ParamsE,(.L_x_329 - _ZN7cutlass13device_kernelINS_4gemm6kernel13GemmUniversalIN4cute5tupleIJiiiiEEENS1_10collective13CollectiveMmaINS1_37MainloopSm90TmaGmmaWarpSpecializedFP8ILi4ENS5_IJNS4_1CILi1EEESB_SB_EEENS1_35KernelTmaWarpSpecializedCooperativeEEENS5_IJNSA_ILi256EEENSA_ILi128EEESG_EEENS_12float_e4m3_tENS5_IJlSB_lEEESI_SJ_NS4_8TiledMMAINS4_8MMA_AtomIJNS4_4SM904GMMA31MMA_64x128x32_F32E4M3E4M3_SS_TNILNSN_7ScaleInE1ELSP_1EEEEEENS4_6LayoutINS5_IJNSA_ILi2EEESB_SB_EEENS5_IJSB_NSA_ILi0EEESV_EEEEENS5_IJNS4_10UnderscoreESY_SY_EEEEENS4_13SM90_TMA_LOADENS4_14ComposedLayoutINS4_7SwizzleILi3ELi4ELi3EEENS4_18smem_ptr_flag_bitsILi8EEENSS_INS5_IJNSA_ILi8EEESG_EEENS5_IJSG_SB_EEEEEEEvNS4_8identityES11_S1B_vS1C_EENS_8epilogue10collective6detail29Sm90TmaWarpSpecializedAdapterINS1F_15DefaultEpilogueISI_SJ_SJ_NS1E_6thread17LinearCombinationISI_Li1EffLNS1J_9ScaleType4KindE0ELNS_15FloatRoundStyleE2ESI_EENS1_15EpilogueDefaultEEEEEvvEEEEvNT_6ParamsE)
        .other          _ZN7cutlass13device_kernelINS_4gemm6kernel13GemmUniversalIN4cute5tupleIJiiiiEEENS1_10collective13CollectiveMmaINS1_37MainloopSm90TmaGmmaWarpSpecializedFP8ILi4ENS5_IJNS4_1CILi1EEESB_SB_EEENS1_35KernelTmaWarpSpecializedCooperativeEEENS5_IJNSA_ILi256EEENSA_ILi128EEESG_EEENS_12float_e4m3_tENS5_IJlSB_lEEESI_SJ_NS4_8TiledMMAINS4_8MMA_AtomIJNS4_4SM904GMMA31MMA_64x128x32_F32E4M3E4M3_SS_TNILNSN_7ScaleInE1ELSP_1EEEEEENS4_6LayoutINS5_IJNSA_ILi2EEESB_SB_EEENS5_IJSB_NSA_ILi0EEESV_EEEEENS5_IJNS4_10UnderscoreESY_SY_EEEEENS4_13SM90_TMA_LOADENS4_14ComposedLayoutINS4_7SwizzleILi3ELi4ELi3EEENS4_18smem_ptr_flag_bitsILi8EEENSS_INS5_IJNSA_ILi8EEESG_EEENS5_IJSG_SB_EEEEEEEvNS4_8identityES11_S1B_vS1C_EENS_8epilogue10collective6detail29Sm90TmaWarpSpecializedAdapterINS1F_15DefaultEpilogueISI_SJ_SJ_NS1E_6thread17LinearCombinationISI_Li1EffLNS1J_9ScaleType4KindE0ELNS_15FloatRoundStyleE2ESI_EENS1_15EpilogueDefaultEEEEEvvEEEEvNT_6ParamsE,@"STO_CUDA_ENTRY STV_DEFAULT"
_ZN7cutlass13device_kernelINS_4gemm6kernel13GemmUniversalIN4cute5tupleIJiiiiEEENS1_10collective13CollectiveMmaINS1_37MainloopSm90TmaGmmaWarpSpecializedFP8ILi4ENS5_IJNS4_1CILi1EEESB_SB_EEENS1_35KernelTmaWarpSpecializedCooperativeEEENS5_IJNSA_ILi256EEENSA_ILi128EEESG_EEENS_12float_e4m3_tENS5_IJlSB_lEEESI_SJ_NS4_8TiledMMAINS4_8MMA_AtomIJNS4_4SM904GMMA31MMA_64x128x32_F32E4M3E4M3_SS_TNILNSN_7ScaleInE1ELSP_1EEEEEENS4_6LayoutINS5_IJNSA_ILi2EEESB_SB_EEENS5_IJSB_NSA_ILi0EEESV_EEEEENS5_IJNS4_10UnderscoreESY_SY_EEEEENS4_13SM90_TMA_LOADENS4_14ComposedLayoutINS4_7SwizzleILi3ELi4ELi3EEENS4_18smem_ptr_flag_bitsILi8EEENSS_INS5_IJNSA_ILi8EEESG_EEENS5_IJSG_SB_EEEEEEEvNS4_8identityES11_S1B_vS1C_EENS_8epilogue10collective6detail29Sm90TmaWarpSpecializedAdapterINS1F_15DefaultEpilogueISI_SJ_SJ_NS1E_6thread17LinearCombinationISI_Li1EffLNS1J_9ScaleType4KindE0ELNS_15FloatRoundStyleE2ESI_EENS1_15EpilogueDefaultEEEEEvvEEEEvNT_6ParamsE:
[----:B------:R-:W0:Y:S02]  /*0000*/  LDC R1, c[0x0][0x28] ;  /* 0x00000a00ff017b82 */ /* 0x000e240000000800 */
[----:B0-----:R-:W-:Y:S01]  /*0010*/  VIADD R1, R1, 0xffffff10 ;  /* 0xffffff1001017836 */ /* 0x001fe20000000000 */
[----:B------:R-:W0:Y:S01]  /*0020*/  S2R R2, SR_TID.X ;  /* 0x0000000000027919 */ /* 0x000e220000002100 */
[----:B------:R-:W-:Y:S01]  /*0030*/  ELECT P0, URZ, PT ;  /* 0x00000000003f782f */ /* 0x000fe20003800000 */
[----:B------:R-:W-:Y:S01]  /*0040*/  BSSY B0, `(.L_x_0) ;  /* 0x0000015000007945 */ /* 0x000fe20003800000 */
[--C-:B0-----:R-:W-:Y:S02]  /*0050*/  SHF.R.U32.HI R0, RZ, 0x5, R2.reuse ;  /* 0x00000005ff007819 */ /* 0x101fe40000011602 */
[----:B------:R-:W-:-:S03]  /*0060*/  SHF.R.U32.HI R2, RZ, 0x7, R2 ;  /* 0x00000007ff027819 */ /* 0x000fc60000011602 */
[----:B------:R-:W0:Y:S04]  /*0070*/  SHFL.IDX PT, R3, R0, RZ, 0x1f ;  /* 0x00001fff00037589 */ /* 0x000e2800000e0000 */
[----:B------:R-:W1:Y:S01]  /*0080*/  SHFL.IDX PT, R2, R2, RZ, 0x1f ;  /* 0x00001fff02027589 */ /* 0x000e6200000e0000 */
[----:B0-----:R-:W-:Y:S02]  /*0090*/  R2UR UR4, R3 ;  /* 0x00000000030472ca */ /* 0x001fe400000e0000 */
[----:B-1----:R-:W-:-:S11]  /*00a0*/  R2UR UR6, R2 ;  /* 0x00000000020672ca */ /* 0x002fd600000e0000 */
[----:B------:R-:W-:Y:S02]  /*00b0*/  USHF.R.S32.HI UR5, URZ, 0x1f, UR4 ;  /* 0x0000001f3f057899 */ /* 0x000fe40008011404 */
[----:B------:R-:W-:Y:S02]  /*00c0*/  ISETP.NE.OR P0, PT, RZ, UR4, !P0 ;  /* 0x00000004ff007c0c */ /* 0x000fe4000c705670 */
[----:B------:R-:W-:-:S04]  /*00d0*/  ULEA.HI UR5, UR5, UR4, URZ, 0x2 ;  /* 0x0000000405057291 */ /* 0x000fc8000f8f103f */
[----:B------:R-:W-:-:S04]  /*00e0*/  ULOP3.LUT UR5, UR5, 0xfffffffc, URZ, 0xc0, !UPT ;  /* 0xfffffffc05057892 */ /* 0x000fc8000f8ec03f */
[----:B------:R-:W-:-:S03]  /*00f0*/  UIADD3 UR8, UR4, -UR5, URZ ;  /* 0x8000000504087290 */ /* 0x000fc6000fffe03f */
[----:B------:R-:W-:Y:S09]  /*0100*/  @P0 BRA `(.L_x_1) ;  /* 0x0000000000200947 */ /* 0x000ff20003800000 */
[----:B------:R-:W-:Y:S02]  /*0110*/  ULDC.64 UR4, c[0x0][0x198] ;  /* 0x0000660000047ab9 */ /* 0x000fe40000000a00 */
[----:B------:R-:W-:Y:S02]  /*0120*/  UIADD3 UR10, UP0, UR4, 0xf0, URZ ;  /* 0x000000f0040a7890 */ /* 0x000fe4000ff1e03f */
[----:B------:R-:W-:Y:S02]  /*0130*/  UIADD3 UR4, UP1, UR4, 0x1f0, URZ ;  /* 0x000001f004047890 */ /* 0x000fe4000ff3e03f */
[----:B------:R-:W-:Y:S02]  /*0140*/  UIADD3.X UR11, URZ, UR5, URZ, UP0, !UPT ;  /* 0x000000053f0b7290 */ /* 0x000fe400087fe43f */
[----:B------:R-:W-:-:S07]  /*0150*/  UIADD3.X UR5, URZ, UR5, URZ, UP1, !UPT ;  /* 0x000000053f057290 */ /* 0x000fce0008ffe43f */
[----:B------:R0:W-:Y:S02]  /*0160*/  UTMACCTL.PF [UR10] ;  /* 0x000000000a0079b9 */ /* 0x0001e40008040000 */
[----:B------:R0:W-:Y:S02]  /*0170*/  UTMACCTL.PF [UR4] ;  /* 0x00000000040079b9 */ /* 0x0001e40008040000 */
[----:B0-----:R-:W-:Y:S01]  /*0180*/  NOP ;  /* 0x0000000000007918 */ /* 0x001fe20000000000 */
.L_x_1:
[----:B------:R-:W-:Y:S05]  /*0190*/  BSYNC B0 ;  /* 0x0000000000007941 */ /* 0x000fea0003800000 */
.L_x_0:
[----:B------:R-:W0:Y:S01]  /*01a0*/  SHFL.IDX PT, R2, R0, RZ, 0x1f ;  /* 0x00001fff00027589 */ /* 0x000e2200000e0000 */
[----:B------:R-:W-:Y:S01]  /*01b0*/  UISETP.NE.AND UP0, UPT, UR8, 0x3, UPT ;  /* 0x000000030800788c */ /* 0x000fe2000bf05270 */
[----:B------:R-:W-:Y:S01]  /*01c0*/  ISETP.NE.AND P1, PT, RZ, UR6, PT ;  /* 0x00000006ff007c0c */ /* 0x000fe2000bf25270 */
[----:B------:R-:W-:Y:S02]  /*01d0*/  UIADD3 UR10, UR6, -0x1, URZ ;  /* 0xffffffff060a7890 */ /* 0x000fe4000fffe03f */
[----:B------:R-:W-:Y:S02]  /*01e0*/  UISETP.EQ.OR UP0, UPT, UR8, URZ, !UP0 ;  /* 0x0000003f0800728c */ /* 0x000fe4000c702670 */
[----:B------:R-:W-:Y:S02]  /*01f0*/  UISETP.GE.U32.AND UP1, UPT, UR10, 0x2, UPT ;  /* 0x000000020a00788c */ /* 0x000fe4000bf26070 */
[----:B------:R-:W-:-:S04]  /*0200*/  UISETP.EQ.AND UP0, UPT, UR6, URZ, UP0 ;  /* 0x0000003f0600728c */ /* 0x000fc80008702270 */
[----:B------:R-:W-:-:S04]  /*0210*/  USEL UR13, URZ, 0x1, !UP0 ;  /* 0x000000013f0d7887 */ /* 0x000fc8000c000000 */
[----:B------:R-:W-:Y:S01]  /*0220*/  USEL UR13, UR13, 0x2, UP1 ;  /* 0x000000020d0d7887 */ /* 0x000fe20008800000 */
[----:B0-----:R-:W-:-:S13]  /*0230*/  ISETP.NE.AND P0, PT, R2, RZ, PT ;  /* 0x000000ff0200720c */ /* 0x001fda0003f05270 */
[----:B------:R-:W-:Y:S05]  /*0240*/  @P0 BRA `(.L_x_2) ;  /* 0x0000000000580947 */ /* 0x000fea0003800000 */
[----:B------:R-:W0:Y:S01]  /*0250*/  S2UR UR9, SR_CgaCtaId ;  /* 0x00000000000979c3 */ /* 0x000e220000008800 */
[----:B------:R-:W-:Y:S01]  /*0260*/  UMOV UR4, 0x400 ;  /* 0x0000040000047882 */ /* 0x000fe20000000000 */
[----:B------:R-:W-:Y:S01]  /*0270*/  UMOV UR5, 0x1 ;  /* 0x0000000100057882 */ /* 0x000fe20000000000 */
[----:B------:R-:W-:Y:S01]  /*0280*/  UMOV UR6, 0x100 ;  /* 0x0000010000067882 */ /* 0x000fe20000000000 */
[----:B------:R-:W-:Y:S01]  /*0290*/  ELECT P0, URZ, PT ;  /* 0x00000000003f782f */ /* 0x000fe20003800000 */
[----:B------:R-:W-:-:S04]  /*02a0*/  UIADD3 UR6, -UR6, 0x100000, URZ ;  /* 0x0010000006067890 */ /* 0x000fc8000fffe13f */
[----:B------:R-:W-:Y:S02]  /*02b0*/  USHF.L.U32 UR7, UR6, 0xb, URZ ;  /* 0x0000000b06077899 */ /* 0x000fe4000800063f */
[----:B------:R-:W-:Y:S02]  /*02c0*/  USHF.L.U32 UR6, UR6, 0x1, URZ ;  /* 0x0000000106067899 */ /* 0x000fe4000800063f */
[----:B0-----:R-:W-:Y:S02]  /*02d0*/  ULEA UR9, UR9, UR4, 0x18 ;  /* 0x0000000409097291 */ /* 0x001fe4000f8ec03f */
[----:B------:R-:W-:-:S04]  /*02e0*/  UIADD3 UR4, -UR5, 0x100000, URZ ;  /* 0x0010000005047890 */ /* 0x000fc8000fffe13f */
[----:B------:R-:W-:Y:S02]  /*02f0*/  USHF.L.U32 UR5, UR4, 0xb, URZ ;  /* 0x0000000b04057899 */ /* 0x000fe4000800063f */
[----:B------:R-:W-:Y:S01]  /*0300*/  USHF.L.U32 UR4, UR4, 0x1, URZ ;  /* 0x0000000104047899 */ /* 0x000fe2000800063f */
[----:B------:R-:W0:Y:S11]  /*0310*/  FENCE.VIEW.ASYNC.S ;  /* 0x00000000000073c6 */ /* 0x000e360000000000 */
[----:B0-----:R0:W1:Y:S01]  /*0320*/  SYNCS.EXCH.64 URZ, [UR9], UR4 ;  /* 0x00000004093f75b2 */ /* 0x0010620008000100 */
[----:B------:R0:W2:Y:S01]  /*0330*/  SYNCS.EXCH.64 URZ, [UR9+0x20], UR6 ;  /* 0x00002006093f75b2 */ /* 0x0000a20008000100 */
[----:B------:R0:W3:Y:S01]  /*0340*/  SYNCS.EXCH.64 URZ, [UR9+0x8], UR4 ;  /* 0x00000804093f75b2 */ /* 0x0000e20008000100 */
[----:B------:R0:W4:Y:S01]  /*0350*/  SYNCS.EXCH.64 URZ, [UR9+0x28], UR6 ;  /* 0x00002806093f75b2 */ /* 0x0001220008000100 */
[----:B------:R0:W0:Y:S01]  /*0360*/  SYNCS.EXCH.64 URZ, [UR9+0x10], UR4 ;  /* 0x00001004093f75b2 */ /* 0x0000220008000100 */
[----:B------:R0:W0:Y:S01]  /*0370*/  SYNCS.EXCH.64 URZ, [UR9+0x30], UR6 ;  /* 0x00003006093f75b2 */ /* 0x0000220008000100 */
[----:B------:R0:W0:Y:S01]  /*0380*/  SYNCS.EXCH.64 URZ, [UR9+0x18], UR4 ;  /* 0x00001804093f75b2 */ /* 0x0000220008000100 */
[----:B------:R0:W0:Y:S01]  /*0390*/  SYNCS.EXCH.64 URZ, [UR9+0x38], UR6 ;  /* 0x00003806093f75b2 */ /* 0x0000220008000100 */
[----:B------:R-:W-:Y:S01]  /*03a0*/  NOP ;  /* 0x0000000000007918 */ /* 0x000fe20000000000 */
.L_x_2:
[----:B------:R-:W5:Y:S01]  /*03b0*/  SHFL.IDX PT, R0, R0, RZ, 0x1f ;  /* 0x00001fff00007589 */ /* 0x000f6200000e0000 */
[----:B------:R-:W1:Y:S01]  /*03c0*/  LDC R2, c[0x0][0x65c] ;  /* 0x00019700ff027b82 */ /* 0x000e620000000800 */
[----:B------:R-:W-:Y:S01]  /*03d0*/  ELECT P0, URZ, PT ;  /* 0x00000000003f782f */ /* 0x000fe20003800000 */
[----:B------:R-:W-:Y:S01]  /*03e0*/  IMAD.MOV.U32 R3, RZ, RZ, RZ ;  /* 0x000000ffff037224 */ /* 0x000fe200078e00ff */
[----:B0-----:R-:W-:Y:S01]  /*03f0*/  UMOV UR4, 0x20 ;  /* 0x0000002000047882 */ /* 0x001fe20000000000 */
[----:B------:R-:W-:Y:S01]  /*0400*/  NOP ;  /* 0x0000000000007918 */ /* 0x000fe20000000000 */
[----:B------:R-:W-:Y:S01]  /*0410*/  NOP ;  /* 0x0000000000007918 */ /* 0x000fe20000000000 */
[----:B-----5:R-:W-:Y:S02]  /*0420*/  ISETP.NE.OR P0, PT, R0, RZ, !P0 ;  /* 0x000000ff0000720c */ /* 0x020fe40004705670 */
[----:B-1----:R-:W-:Y:S01]  /*0430*/  ISETP.NE.AND P4, PT, R2, 0x1, PT ;  /* 0x000000010200780c */ /* 0x002fe20003f85270 */
[----:B------:R-:W0:Y:S01]  /*0440*/  S2R R0, SR_CTAID.Y ;  /* 0x0000000000007919 */ /* 0x000e220000002600 */
[----:B------:R-:W1:Y:S09]  /*0450*/  S2R R2, SR_CTAID.X ;  /* 0x0000000000027919 */ /* 0x000e720000002500 */
[----:B------:R-:W-:Y:S01]  /*0460*/  VOTEU.ALL UP0, P0 ;  /* 0x00000000003f7886 */ /* 0x000fe20000000000 */
[----:B------:R-:W-:Y:S01]  /*0470*/  VOTEU.ALL UP1, P0 ;  /* 0x00000000003f7886 */ /* 0x000fe20000020000 */
[----:B------:R-:W1:Y:S01]  /*0480*/  @P4 LDC R7, c[0x0][0x10] ;  /* 0x00000400ff074b82 */ /* 0x000e620000000800 */
[----:B------:R-:W-:-:S02]  /*0490*/  @P4 IMAD.MOV.U32 R5, RZ, RZ, RZ ;  /* 0x000000ffff054224 */ /* 0x000fc400078e00ff */
[----:B------:R-:W-:Y:S01]  /*04a0*/  @P4 IMAD.MOV.U32 R11, RZ, RZ, RZ ;  /* 0x000000ffff0b4224 */ /* 0x000fe200078e00ff */
[----:B------:R-:W-:Y:S01]  /*04b0*/  @!UP0 UMOV UR6, 0x400 ;  /* 0x0000040000068882 */ /* 0x000fe20000000000 */
[----:B------:R-:W-:-:S04]  /*04c0*/  @!UP0 UIADD3 UR4, -UR4, 0x100000, URZ ;  /* 0x0010000004048890 */ /* 0x000fc8000fffe13f */
[----:B------:R-:W-:Y:S02]  /*04d0*/  @!UP0 USHF.L.U32 UR5, UR4, 0xb, URZ ;  /* 0x0000000b04058899 */ /* 0x000fe4000800063f */
[----:B------:R-:W-:Y:S01]  /*04e0*/  @!UP0 USHF.L.U32 UR4, UR4, 0x1, URZ ;  /* 0x0000000104048899 */ /* 0x000fe2000800063f */
[----:B------:R-:W5:Y:S08]  /*04f0*/  @!P4 LDC R9, c[0x0][0xc] ;  /* 0x00000300ff09cb82 */ /* 0x000f700000000800 */
[----:B------:R-:W2:Y:S01]  /*0500*/  @!UP0 S2UR UR7, SR_CgaCtaId ;  /* 0x00000000000789c3 */ /* 0x000ea20000008800 */
[----:B0-----:R-:W-:-:S04]  /*0510*/  @P4 IMAD.MOV.U32 R4, RZ, RZ, R0 ;  /* 0x000000ffff044224 */ /* 0x001fc800078e0000 */
[----:B-1----:R-:W-:-:S04]  /*0520*/  @P4 IMAD.WIDE.U32 R6, R2, R7, R4 ;  /* 0x0000000702064225 */ /* 0x002fc800078e0004 */
[----:B------:R-:W-:Y:S02]  /*0530*/  @P4 IMAD.MOV.U32 R16, RZ, RZ, R6 ;  /* 0x000000ffff104224 */ /* 0x000fe400078e0006 */
[----:B------:R-:W-:Y:S02]  /*0540*/  @P4 IMAD.IADD R17, R7, 0x1, R11 ;  /* 0x0000000107114824 */ /* 0x000fe400078e020b */
[----:B-----5:R-:W-:-:S04]  /*0550*/  @!P4 IMAD.WIDE.U32 R4, R9, R0, R2 ;  /* 0x000000000904c225 */ /* 0x020fc800078e0002 */
[----:B------:R-:W-:Y:S02]  /*0560*/  @!P4 IMAD.MOV.U32 R16, RZ, RZ, R4 ;  /* 0x000000ffff10c224 */ /* 0x000fe400078e0004 */
[----:B------:R-:W-:Y:S01]  /*0570*/  @!P4 IMAD.MOV.U32 R17, RZ, RZ, R5 ;  /* 0x000000ffff11c224 */ /* 0x000fe200078e0005 */
[----:B--2---:R-:W-:Y:S02]  /*0580*/  @!UP0 ULEA UR6, UR7, UR6, 0x18 ;  /* 0x0000000607068291 */ /* 0x004fe4000f8ec03f */
[----:B------:R0:W-:Y:S01]  /*0590*/  STL [R1+0x74], R16 ;  /* 0x0000741001007387 */ /* 0x0001e20000100800 */
[----:B------:R-:W-:-:S03]  /*05a0*/  VOTEU.ALL UP0, P0 ;  /* 0x00000000003f7886 */ /* 0x000fc60000000000 */
[----:B------:R0:W-:Y:S04]  /*05b0*/  STL [R1+0x70], R17 ;  /* 0x0000701101007387 */ /* 0x0001e80000100800 */
[----:B------:R-:W1:Y:S02]  /*05c0*/  FENCE.VIEW.ASYNC.S ;  /* 0x00000000000073c6 */ /* 0x000e640000000000 */
[----:B-1----:R0:W3:Y:S01]  /*05d0*/  @!UP0 SYNCS.EXCH.64 URZ, [UR6+0x50], UR4 ;  /* 0x00005004063f85b2 */ /* 0x0020e20008000100 */
[----:B------:R0:W3:Y:S01]  /*05e0*/  @!UP1 SYNCS.EXCH.64 URZ, [UR6+0x58], UR4 ;  /* 0x00005804063f95b2 */ /* 0x0000e20008000100 */
[----:B------:R-:W-:Y:S01]  /*05f0*/  NOP ;  /* 0x0000000000007918 */ /* 0x000fe20000000000 */
[----:B---34-:R-:W-:Y:S06]  /*0600*/  BAR.SYNC.DEFER_BLOCKING 0x0 ;  /* 0x0000000000007b1d */ /* 0x018fec0000010000 */
[----:B0-----:R-:W-:Y:S05]  /*0610*/  @!P1 BRA `(.L_x_3) ;  /* 0x000000e400809947 */ /* 0x001fea0003800000 */
[----:B------:R-:W-:-:S06]  /*0620*/  UISETP.GT.U32.AND UP0, UPT, UR10, 0x1, UPT ;  /* 0x000000010a00788c */ /* 0x000fcc000bf04070 */
[----:B------:R-:W-:-:S13]  /*0630*/  PLOP3.LUT P0, PT, PT, PT, UP0, 0x80, 0x0 ;  /* 0x000000000000781c */ /* 0x000fda0003f0f008 */
[----:B------:R-:W-:Y:S05]  /*0640*/  @P0 EXIT ;  /* 0x000000000000094d */ /* 0x000fea0003800000 */
[----:B------:R-:W-:Y:S01]  /*0650*/  IMAD.MOV.U32 R6, RZ, RZ, -0x1 ;  /* 0xffffffffff067424 */ /* 0x000fe200078e00ff */
[----:B------:R-:W-:Y:S01]  /*0660*/  ULDC.64 UR4, c[0x0][0x650] ;  /* 0x0001940000047ab9 */ /* 0x000fe20000000a00 */
[----:B------:R-:W-:Y:S01]  /*0670*/  IMAD.MOV.U32 R5, RZ, RZ, -0x1 ;  /* 0xffffffffff057424 */ /* 0x000fe200078e00ff */
[----:B------:R-:W-:Y:S01]  /*0680*/  ISETP.GE.U32.AND P0, PT, R16, UR4, PT ;  /* 0x0000000410007c0c */ /* 0x000fe2000bf06070 */
[----:B------:R-:W-:Y:S01]  /*0690*/  UMOV UR12, 0xffffffff ;  /* 0xffffffff000c7882 */ /* 0x000fe20000000000 */
[----:B------:R0:W-:Y:S01]  /*06a0*/  STL [R1+0x7c], R6 ;  /* 0x00007c0601007387 */ /* 0x0001e20000100800 */
[----:B------:R-:W-:Y:S02]  /*06b0*/  PRMT R4, RZ, 0x7610, R4 ;  /* 0x00007610ff047816 */ /* 0x000fe40000000004 */
[----:B------:R-:W-:Y:S01]  /*06c0*/  ISETP.GE.U32.AND.EX P0, PT, R17, UR5, PT, P0 ;  /* 0x0000000511007c0c */ /* 0x000fe2000bf06100 */
[----:B------:R0:W-:-:S12]  /*06d0*/  STL [R1+0x78], R5 ;  /* 0x0000780501007387 */ /* 0x0001d80000100800 */
[----:B0-----:R-:W-:Y:S05]  /*06e0*/  @P0 BRA `(.L_x_4) ;  /* 0x0000000400680947 */ /* 0x001fea0003800000 */
[----:B------:R-:W0:Y:S01]  /*06f0*/  LDC.64 R12, c[0x0][0x628] ;  /* 0x00018a00ff0c7b82 */ /* 0x000e220000000a00 */
[----:B------:R-:W-:Y:S02]  /*0700*/  IMAD.MOV.U32 R4, RZ, RZ, R16 ;  /* 0x000000ffff047224 */ /* 0x000fe400078e0010 */
[----:B------:R-:W-:-:S05]  /*0710*/  IMAD.MOV.U32 R5, RZ, RZ, R17 ;  /* 0x000000ffff057224 */ /* 0x000fca00078e0011 */
[----:B------:R-:W1:Y:S08]  /*0720*/  LDC R10, c[0x0][0x630] ;  /* 0x00018c00ff0a7b82 */ /* 0x000e700000000800 */
[----:B------:R-:W2:Y:S01]  /*0730*/  LDC.64 R14, c[0x0][0x620] ;  /* 0x00018800ff0e7b82 */ /* 0x000ea20000000a00 */
[----:B0-----:R-:W-:-:S04]  /*0740*/  ISETP.NE.U32.AND P0, PT, R12, RZ, PT ;  /* 0x000000ff0c00720c */ /* 0x001fc80003f05070 */
[----:B------:R-:W-:-:S13]  /*0750*/  ISETP.NE.AND.EX P0, PT, R13, RZ, PT, P0 ;  /* 0x000000ff0d00720c */ /* 0x000fda0003f05300 */
[----:B-12---:R-:W-:Y:S05]  /*0760*/  @!P0 BRA `(.L_x_5) ;  /* 0x0000000000288947 */ /* 0x006fea0003800000 */
[----:B------:R-:W0:Y:S02]  /*0770*/  LDC R9, c[0x0][0x634] ;  /* 0x00018d00ff097b82 */ /* 0x000e240000000800 */
[----:B0-----:R-:W-:-:S05]  /*0780*/  IADD3 R9, P0, R16, R9, RZ ;  /* 0x0000000910097210 */ /* 0x001fca0007f1e0ff */
[----:B------:R-:W-:-:S04]  /*0790*/  IMAD.X R11, RZ, RZ, R17, P0 ;  /* 0x000000ffff0b7224 */ /* 0x000fc800000e0611 */
[----:B------:R-:W-:-:S04]  /*07a0*/  IMAD.WIDE.U32 R4, R11, R12, RZ ;  /* 0x0000000c0b047225 */ /* 0x000fc800078e00ff */
[----:B------:R-:W-:-:S04]  /*07b0*/  IMAD.WIDE.U32 R6, P0, R9, R13, R4 ;  /* 0x0000000d09067225 */ /* 0x000fc80007800004 */
[----:B------:R-:W-:-:S04]  /*07c0*/  IMAD.WIDE.U32 R4, R9, R12, RZ ;  /* 0x0000000c09047225 */ /* 0x000fc800078e00ff */
[----:B------:R-:W-:Y:S01]  /*07d0*/  IMAD.X R9, RZ, RZ, RZ, P0 ;  /* 0x000000ffff097224 */ /* 0x000fe200000e06ff */
[----:B------:R-:W-:Y:S01]  /*07e0*/  IADD3 RZ, P0, R5, R6, RZ ;  /* 0x0000000605ff7210 */ /* 0x000fe20007f1e0ff */
[----:B------:R-:W-:-:S04]  /*07f0*/  IMAD.MOV.U32 R8, RZ, RZ, R7 ;  /* 0x000000ffff087224 */ /* 0x000fc800078e0007 */
[----:B------:R-:W-:-:S08]  /*0800*/  IMAD.WIDE.U32.X R4, R11, R13, R8, P0 ;  /* 0x0000000d0b047225 */ /* 0x000fd000000e0408 */
.L_x_5:
[-CC-:B------:R-:W-:Y:S01]  /*0810*/  SHF.R.U64 R24, R4, R10.reuse, R5.reuse ;  /* 0x0000000a04187219 */ /* 0x180fe20000001205 */
[----:B------:R-:W0:Y:S01]  /*0820*/  LDC R8, c[0x0][0x618] ;  /* 0x00018600ff087b82 */ /* 0x000e220000000800 */
[----:B------:R-:W-:Y:S01]  /*0830*/  SHF.R.U32.HI R4, RZ, R10, R5 ;  /* 0x0000000aff047219 */ /* 0x000fe20000011605 */
[----:B------:R-:W-:Y:S01]  /*0840*/  ULDC UR4, c[0x0][0x150] ;  /* 0x0000540000047ab9 */ /* 0x000fe20000000800 */
[----:B------:R-:W-:Y:S01]  /*0850*/  IADD3 R9, P0, RZ, -R24, RZ ;  /* 0x80000018ff097210 */ /* 0x000fe20007f1e0ff */
[----:B------:R-:W-:Y:S01]  /*0860*/  IMAD.MOV.U32 R5, RZ, RZ, R17 ;  /* 0x000000ffff057224 */ /* 0x000fe200078e0011 */
[----:B------:R-:W-:-:S03]  /*0870*/  I2FP.F32.U32 R3, R2 ;  /* 0x0000000200037245 */ /* 0x000fc60000201000 */
[----:B------:R-:W1:Y:S01]  /*0880*/  LDC.64 R18, c[0x0][0x640] ;  /* 0x00019000ff127b82 */ /* 0x000e620000000a00 */
[----:B------:R-:W-:Y:S02]  /*0890*/  IMAD.X R11, RZ, RZ, ~R4, P0 ;  /* 0x000000ffff0b7224 */ /* 0x000fe400000e0e04 */
[----:B------:R-:W-:Y:S01]  /*08a0*/  FMUL R3, R3, UR4 ;  /* 0x0000000403037c20 */ /* 0x000fe20008400000 */
[----:B------:R-:W-:Y:S01]  /*08b0*/  IMAD.MOV.U32 R4, RZ, RZ, R16 ;  /* 0x000000ffff047224 */ /* 0x000fe200078e0010 */
[----:B------:R-:W-:Y:S01]  /*08c0*/  ULDC UR4, c[0x0][0x154] ;  /* 0x0000550000047ab9 */ /* 0x000fe20000000800 */
[-C--:B------:R-:W-:Y:S02]  /*08d0*/  IMAD R6, R11, R14.reuse, RZ ;  /* 0x0000000e0b067224 */ /* 0x080fe400078e02ff */
[C---:B------:R-:W-:Y:S01]  /*08e0*/  IMAD.WIDE.U32 R4, R9.reuse, R14, R4 ;  /* 0x0000000e09047225 */ /* 0x040fe200078e0004 */
[----:B------:R-:W2:Y:S01]  /*08f0*/  LDC R10, c[0x0][0x608] ;  /* 0x00018200ff0a7b82 */ /* 0x000ea20000000800 */
[----:B------:R-:W3:Y:S02]  /*0900*/  F2I.U32.TRUNC.NTZ R3, R3 ;  /* 0x0000000300037305 */ /* 0x000ee4000020f000 */
[----:B------:R-:W-:-:S04]  /*0910*/  IMAD R9, R9, R15, R6 ;  /* 0x0000000f09097224 */ /* 0x000fc800078e0206 */
[----:B------:R-:W-:Y:S01]  /*0920*/  IMAD.IADD R5, R5, 0x1, R9 ;  /* 0x0000000105057824 */ /* 0x000fe200078e0209 */
[----:B------:R-:W4:Y:S01]  /*0930*/  LDC R7, c[0x0][0x144] ;  /* 0x00005100ff077b82 */ /* 0x000f220000000800 */
[----:B------:R-:W-:-:S03]  /*0940*/  IMAD.MOV.U32 R9, RZ, RZ, 0x1 ;  /* 0x00000001ff097424 */ /* 0x000fc600078e00ff */
[----:B0-----:R-:W-:Y:S02]  /*0950*/  SHF.R.U64 R12, R4, R8, R5 ;  /* 0x00000008040c7219 */ /* 0x001fe40000001205 */
[----:B------:R-:W-:Y:S02]  /*0960*/  I2FP.F32.U32 R4, R0 ;  /* 0x0000000000047245 */ /* 0x000fe40000201000 */
[----:B------:R-:W0:Y:S01]  /*0970*/  LDC R14, c[0x0][0x658] ;  /* 0x00019600ff0e7b82 */ /* 0x000e220000000800 */
[----:B-1----:R-:W-:Y:S01]  /*0980*/  ISETP.NE.U32.AND P0, PT, R18, RZ, PT ;  /* 0x000000ff1200720c */ /* 0x002fe20003f05070 */
[----:B---3--:R-:W-:Y:S02]  /*0990*/  IMAD.MOV R6, RZ, RZ, -R3 ;  /* 0x000000ffff067224 */ /* 0x008fe400078e0a03 */
[----:B------:R-:W-:Y:S01]  /*09a0*/  FMUL R4, R4, UR4 ;  /* 0x0000000404047c20 */ /* 0x000fe20008400000 */
[----:B------:R-:W-:Y:S01]  /*09b0*/  SHF.R.U32.HI R3, RZ, R8, R5 ;  /* 0x00000008ff037219 */ /* 0x000fe20000011605 */
[----:B------:R-:W-:Y:S01]  /*09c0*/  IMAD.MOV.U32 R5, RZ, RZ, -0x1 ;  /* 0xffffffffff057424 */ /* 0x000fe200078e00ff */
[----:B------:R-:W-:Y:S01]  /*09d0*/  ISETP.NE.AND.EX P0, PT, R19, RZ, PT, P0 ;  /* 0x000000ff1300720c */ /* 0x000fe20003f05300 */
[----:B------:R1:W3:Y:S01]  /*09e0*/  F2I.U32.TRUNC.NTZ R11, R4 ;  /* 0x00000004000b7305 */ /* 0x0002e2000020f000 */
[----:B------:R-:W1:Y:S01]  /*09f0*/  LDC R13, c[0x0][0x148] ;  /* 0x00005200ff0d7b82 */ /* 0x000e620000000800 */
[----:B--2---:R-:W-:-:S02]  /*0a00*/  SHF.R.U64 R23, R12, R10, R3 ;  /* 0x0000000a0c177219 */ /* 0x004fc40000001203 */
[----:B------:R-:W-:-:S05]  /*0a10*/  SHF.R.U32.HI R3, RZ, R10, R3 ;  /* 0x0000000aff037219 */ /* 0x000fca0000011603 */
[----:B------:R-:W2:Y:S01]  /*0a20*/  LDC R17, c[0x0][0x600] ;  /* 0x00018000ff117b82 */ /* 0x000ea20000000800 */
[----:B----4-:R-:W-:-:S07]  /*0a30*/  IMAD R8, R7, R6, R2 ;  /* 0x0000000607087224 */ /* 0x010fce00078e0202 */
[----:B------:R-:W4:Y:S01]  /*0a40*/  LDC R16, c[0x0][0x648] ;  /* 0x00019200ff107b82 */ /* 0x000f220000000800 */
[-C--:B0-----:R-:W-:Y:S02]  /*0a50*/  SHF.L.U32 R2, R5, R14.reuse, RZ ;  /* 0x0000000e05027219 */ /* 0x081fe400000006ff */
[--C-:B------:R-:W-:Y:S02]  /*0a60*/  SHF.R.U64 R22, R23, R14, R3.reuse ;  /* 0x0000000e17167219 */ /* 0x100fe40000001203 */
[----:B------:R-:W-:Y:S02]  /*0a70*/  LOP3.LUT R10, RZ, R2, RZ, 0x33, !PT ;  /* 0x00000002ff0a7212 */ /* 0x000fe400078e33ff */
[-C--:B------:R-:W-:Y:S01]  /*0a80*/  SHF.R.U32.HI R3, RZ, R14.reuse, R3 ;  /* 0x0000000eff037219 */ /* 0x080fe20000011603 */
[----:B------:R-:W0:Y:S01]  /*0a90*/  LDC R21, c[0x0][0x638] ;  /* 0x00018e00ff157b82 */ /* 0x000e220000000800 */
[----:B------:R-:W-:Y:S01]  /*0aa0*/  SHF.L.U32 R9, R9, R14, RZ ;  /* 0x0000000e09097219 */ /* 0x000fe200000006ff */
[----:B------:R-:W-:-:S06]  /*0ab0*/  IMAD.MOV.U32 R2, RZ, RZ, R22 ;  /* 0x000000ffff027224 */ /* 0x000fcc00078e0016 */
[----:B------:R-:W0:Y:S01]  /*0ac0*/  LDC R20, c[0x0][0x610] ;  /* 0x00018400ff147b82 */ /* 0x000e220000000800 */
[----:B-1-3--:R-:W-:Y:S05]  /*0ad0*/  @!P0 BRA `(.L_x_6) ;  /* 0x0000000000288947 */ /* 0x00afea0003800000 */
[----:B------:R-:W1:Y:S02]  /*0ae0*/  LDC R7, c[0x0][0x64c] ;  /* 0x00019300ff077b82 */ /* 0x000e640000000800 */
[----:B-1----:R-:W-:-:S05]  /*0af0*/  IADD3 R7, P0, R22, R7, RZ ;  /* 0x0000000716077210 */ /* 0x002fca0007f1e0ff */
        /* <DEDUP_REMOVED lines=8> */
.L_x_6:
[----:B----4-:R-:W-:Y:S01]  /*0b80*/  SHF.R.U64 R2, R2, R16, R3 ;  /* 0x0000001002027219 */ /* 0x010fe20000001203 */
[----:B--2---:R-:W-:Y:S01]  /*0b90*/  VIADD R3, R17, 0xffffffff ;  /* 0xffffffff11037836 */ /* 0x004fe20000000000 */
[----:B------:R-:W-:Y:S01]  /*0ba0*/  LOP3.LUT R10, R23, R10, RZ, 0xc0, !PT ;  /* 0x0000000a170a7212 */ /* 0x000fe200078ec0ff */
[----:B------:R-:W-:Y:S01]  /*0bb0*/  IMAD.MOV R11, RZ, RZ, -R11 ;  /* 0x000000ffff0b7224 */ /* 0x000fe200078e0a0b */
[----:B------:R-:W-:Y:S01]  /*0bc0*/  R2UR UR12, R24 ;  /* 0x00000000180c72ca */ /* 0x000fe200000e0000 */
[----:B------:R-:W-:Y:S01]  /*0bd0*/  IMAD.MOV R4, RZ, RZ, -R2 ;  /* 0x000000ffff047224 */ /* 0x000fe200078e0a02 */
[----:B------:R-:W-:Y:S01]  /*0be0*/  LOP3.LUT R3, R12, R3, RZ, 0xc0, !PT ;  /* 0x000000030c037212 */ /* 0x000fe200078ec0ff */
[----:B------:R-:W-:Y:S02]  /*0bf0*/  @P4 IMAD R8, R13, R11, R0 ;  /* 0x0000000b0d084224 */ /* 0x000fe400078e0200 */
[----:B------:R-:W-:Y:S02]  /*0c00*/  IMAD R9, R9, R2, R10 ;  /* 0x0000000209097224 */ /* 0x000fe400078e020a */
[----:B0-----:R-:W-:-:S02]  /*0c10*/  IMAD R0, R4, R21, R22 ;  /* 0x0000001504007224 */ /* 0x001fc400078e0216 */
[----:B------:R-:W-:Y:S02]  /*0c20*/  IMAD R8, R9, R20, R8 ;  /* 0x0000001409087224 */ /* 0x000fe400078e0208 */
[----:B------:R-:W-:Y:S02]  /*0c30*/  IMAD R3, R0, R17, R3 ;  /* 0x0000001100037224 */ /* 0x000fe400078e0203 */
[----:B------:R-:W-:-:S03]  /*0c40*/  IMAD.MOV.U32 R4, RZ, RZ, 0x1 ;  /* 0x00000001ff047424 */ /* 0x000fc600078e00ff */
[----:B------:R-:W-:Y:S02]  /*0c50*/  SEL R2, R3, R8, !P4 ;  /* 0x0000000803027207 */ /* 0x000fe40006000000 */
[----:B------:R-:W-:-:S03]  /*0c60*/  SEL R0, R8, R3, !P4 ;  /* 0x0000000308007207 */ /* 0x000fc60006000000 */
[----:B------:R0:W-:Y:S04]  /*0c70*/  STL [R1+0x78], R2 ;  /* 0x0000780201007387 */ /* 0x0001e80000100800 */
[----:B------:R0:W-:Y:S02]  /*0c80*/  STL [R1+0x7c], R0 ;  /* 0x00007c0001007387 */ /* 0x0001e40000100800 */
.L_x_4:
[----:B------:R-:W-:-:S08]  /*0c90*/  NOP ;  /* 0x0000000000007918 */ /* 0x000fd00000000000 */
[----:B------:R-:W1:Y:S02]  /*0ca0*/  USETMAXREG.TRY_ALLOC.CTAPOOL UP0, 0xe8 ;  /* 0x000000e8000079c8 */ /* 0x000e640008000600 */
[----:B-1----:R-:W-:-:S13]  /*0cb0*/  PLOP3.LUT P0, PT, PT, PT, UP0, 0x80, 0x0 ;  /* 0x000000000000781c */ /* 0x002fda0003f0f008 */
[----:B------:R-:W-:Y:S05]  /*0cc0*/  @!P0 BRA `(.L_x_4) ;  /* 0xfffffffc00f08947 */ /* 0x000fea000383ffff */
[----:B------:R-:W-:Y:S01]  /*0cd0*/  ULDC.64 UR4, c[0x0][0x598] ;  /* 0x0001660000047ab9 */ /* 0x000fe20000000a00 */
[----:B------:R-:W-:Y:S01]  /*0ce0*/  ULDC.64 UR14, c[0x0][0x208] ;  /* 0x00008200000e7ab9 */ /* 0x000fe20000000a00 */
[----:B------:R-:W-:-:S04]  /*0cf0*/  ISETP.NE.U32.AND P0, PT, RZ, UR4, PT ;  /* 0x00000004ff007c0c */ /* 0x000fc8000bf05070 */
[----:B------:R-:W-:-:S13]  /*0d00*/  ISETP.NE.AND.EX P0, PT, RZ, UR5, PT, P0 ;  /* 0x00000005ff007c0c */ /* 0x000fda000bf05300 */
[----:B------:R-:W-:Y:S05]  /*0d10*/  @!P0 BRA `(.L_x_7) ;  /* 0x0000000000208947 */ /* 0x000fea0003800000 */
[----:B0-----:R-:W0:Y:S02]  /*0d20*/  LDC.64 R2, c[0x0][0x598] ;  /* 0x00016600ff027b82 */ /* 0x001e240000000a00 */
[----:B0-----:R-:W2:Y:S02]  /*0d30*/  LDG.E.64 R2, desc[UR14][R2.64] ;  /* 0x0000000e02027981 */ /* 0x001ea4000c1e1b00 */
[----:B--2---:R-:W-:-:S04]  /*0d40*/  ISETP.NE.U32.AND P0, PT, R2, RZ, PT ;  /* 0x000000ff0200720c */ /* 0x004fc80003f05070 */
[----:B------:R-:W-:-:S13]  /*0d50*/  ISETP.NE.AND.EX P0, PT, R3, RZ, PT, P0 ;  /* 0x000000ff0300720c */ /* 0x000fda0003f05300 */
[----:B------:R-:W-:Y:S05]  /*0d60*/  @!P0 BRA `(.L_x_7) ;  /* 0x00000000000c8947 */ /* 0x000fea0003800000 */
[----:B------:R-:W2:Y:S02]  /*0d70*/  LD.E R2, desc[UR14][R2.64] ;  /* 0x0000000e02027980 */ /* 0x000ea4000c101900 */
[----:B--2---:R-:W-:Y:S01]  /*0d80*/  R2UR UR20, R2 ;  /* 0x00000000021472ca */ /* 0x004fe200000e0000 */
[----:B------:R-:W-:-:S14]  /*0d90*/  BRA `(.L_x_8) ;  /* 0x0000000000247947 */ /* 0x000fdc0003800000 */
.L_x_7:
[----:B------:R-:W-:Y:S02]  /*0da0*/  ULDC.64 UR4, c[0x0][0x588] ;  /* 0x0001620000047ab9 */ /* 0x000fe40000000a00 */
[----:B------:R-:W-:-:S04]  /*0db0*/  ISETP.NE.U32.AND P0, PT, RZ, UR4, PT ;  /* 0x00000004ff007c0c */ /* 0x000fc8000bf05070 */
[----:B------:R-:W-:-:S13]  /*0dc0*/  ISETP.NE.AND.EX P0, PT, RZ, UR5, PT, P0 ;  /* 0x00000005ff007c0c */ /* 0x000fda000bf05300 */
[----:B------:R-:W-:Y:S05]  /*0dd0*/  @!P0 BRA `(.L_x_9) ;  /* 0x0000000000108947 */ /* 0x000fea0003800000 */
[----:B0-----:R-:W0:Y:S02]  /*0de0*/  LDC.64 R2, c[0x0][0x588] ;  /* 0x00016200ff027b82 */ /* 0x001e240000000a00 */
[----:B0-----:R-:W2:Y:S02]  /*0df0*/  LDG.E R2, desc[UR14][R2.64] ;  /* 0x0000000e02027981 */ /* 0x001ea4000c1e1900 */
[----:B--2---:R-:W-:Y:S01]  /*0e00*/  R2UR UR20, R2 ;  /* 0x00000000021472ca */ /* 0x004fe200000e0000 */
[----:B------:R-:W-:-:S14]  /*0e10*/  BRA `(.L_x_8) ;  /* 0x0000000000047947 */ /* 0x000fdc0003800000 */
.L_x_9:
[----:B------:R-:W-:-:S05]  /*0e20*/  ULDC UR20, c[0x0][0x580] ;  /* 0x0001600000147ab9 */ /* 0x000fca0000000800 */
.L_x_8:
[----:B------:R-:W-:Y:S02]  /*0e30*/  ULDC.64 UR4, c[0x0][0x5a0] ;  /* 0x0001680000047ab9 */ /* 0x000fe40000000a00 */
        /* <DEDUP_REMOVED lines=11> */
.L_x_10:
        /* <DEDUP_REMOVED lines=8> */
.L_x_12:
[----:B------:R-:W-:-:S05]  /*0f70*/  ULDC UR21, c[0x0][0x584] ;  /* 0x0001610000157ab9 */ /* 0x000fca0000000800 */
.L_x_11:
[----:B------:R-:W-:-:S13]  /*0f80*/  LOP3.LUT P0, RZ, R4, 0xff, RZ, 0xc0, !PT ;  /* 0x000000ff04ff7812 */ /* 0x000fda000780c0ff */
[----:B------:R-:W-:Y:S05]  /*0f90*/  @!P0 EXIT ;  /* 0x000000000000894d */ /* 0x000fea0003800000 */
[----:B------:R-:W-:Y:S01]  /*0fa0*/  ULDC UR4, c[0x0][0x28c] ;  /* 0x0000a30000047ab9 */ /* 0x000fe20000000800 */
[----:B------:R-:W-:Y:S02]  /*0fb0*/  ULOP3.LUT UR22, UR13, 0x1, URZ, 0xfc, !UPT ;  /* 0x000000010d167892 */ /* 0x000fe4000f8efc3f */
[----:B------:R-:W-:-:S04]  /*0fc0*/  UIADD3 UR4, UR4, 0x7f, URZ ;  /* 0x0000007f04047890 */ /* 0x000fc8000fffe03f */
[----:B------:R-:W-:-:S04]  /*0fd0*/  USHF.R.S32.HI UR5, URZ, 0x1f, UR4 ;  /* 0x0000001f3f057899 */ /* 0x000fc80008011404 */
[----:B------:R-:W-:-:S03]  /*0fe0*/  ULEA.HI UR5, UR5, UR4, URZ, 0x7 ;  /* 0x0000000405057291 */ /* 0x000fc6000f8f383f */
[----:B------:R-:W-:Y:S01]  /*0ff0*/  UMOV UR4, URZ ;  /* 0x0000003f00047c82 */ /* 0x000fe20008000000 */
[----:B------:R-:W-:-:S03]  /*1000*/  USHF.R.S32.HI UR9, URZ, 0x7, UR5 ;  /* 0x000000073f097899 */ /* 0x000fc60008011405 */
[----:B------:R-:W-:-:S09]  /*1010*/  UMOV UR5, URZ ;  /* 0x0000003f00057c82 */ /* 0x000fd20008000000 */
.L_x_293:
[----:B0-----:R-:W0:Y:S01]  /*1020*/  S2R R0, SR_TID.X ;  /* 0x0000000000007919 */ /* 0x001e220000002100 */
[----:B-1----:R-:W1:Y:S01]  /*1030*/  S2UR UR18, SR_CgaCtaId ;  /* 0x00000000001279c3 */ /* 0x002e620000008800 */
[----:B------:R-:W-:Y:S01]  /*1040*/  UMOV UR17, 0x400 ;  /* 0x0000040000117882 */ /* 0x000fe20000000000 */
[----:B------:R-:W-:Y:S01]  /*1050*/  UMOV UR6, URZ ;  /* 0x0000003f00067c82 */ /* 0x000fe20008000000 */
[----:B------:R-:W-:Y:S01]  /*1060*/  STL [R1+0x6c], RZ ;  /* 0x00006cff01007387 */ /* 0x000fe20000100800 */
[----:B------:R-:W-:Y:S01]  /*1070*/  UMOV UR7, URZ ;  /* 0x0000003f00077c82 */ /* 0x000fe20008000000 */
[----:B------:R-:W-:Y:S01]  /*1080*/  UMOV UR8, URZ ;  /* 0x0000003f00087c82 */ /* 0x000fe20008000000 */
[----:B------:R-:W-:Y:S01]  /*1090*/  UMOV UR23, UR5 ;  /* 0x0000000500177c82 */ /* 0x000fe20008000000 */
[----:B------:R-:W-:Y:S01]  /*10a0*/  STL [R1+0x68], RZ ;  /* 0x000068ff01007387 */ /* 0x000fe20000100800 */
[----:B--2---:R-:W2:Y:S01]  /*10b0*/  LDC R2, c[0x0][0x28c] ;  /* 0x0000a300ff027b82 */ /* 0x004ea20000000800 */
[----:B------:R-:W-:Y:S01]  /*10c0*/  UMOV UR24, UR4 ;  /* 0x0000000400187c82 */ /* 0x000fe20008000000 */
[----:B------:R-:W-:Y:S01]  /*10d0*/  CS2R R4, SRZ ;  /* 0x0000000000047805 */ /* 0x000fe2000001ff00 */
[----:B------:R-:W-:Y:S01]  /*10e0*/  STL [R1+0x64], RZ ;  /* 0x000064ff01007387 */ /* 0x000fe20000100800 */
[----:B------:R-:W-:-:S02]  /*10f0*/  CS2R R6, SRZ ;  /* 0x0000000000067805 */ /* 0x000fc4000001ff00 */
[----:B------:R-:W-:Y:S02]  /*1100*/  CS2R R8, SRZ ;  /* 0x0000000000087805 */ /* 0x000fe4000001ff00 */
[----:B------:R-:W-:Y:S01]  /*1110*/  CS2R R10, SRZ ;  /* 0x00000000000a7805 */ /* 0x000fe2000001ff00 */
[----:B------:R-:W-:Y:S01]  /*1120*/  STL [R1+0x60], RZ ;  /* 0x000060ff01007387 */ /* 0x000fe20000100800 */
[----:B------:R-:W-:Y:S02]  /*1130*/  CS2R R12, SRZ ;  /* 0x00000000000c7805 */ /* 0x000fe4000001ff00 */
[----:B------:R-:W-:Y:S02]  /*1140*/  CS2R R14, SRZ ;  /* 0x00000000000e7805 */ /* 0x000fe4000001ff00 */
        /* <DEDUP_REMOVED lines=12> */
[----:B------:R-:W-:Y:S02]  /*1210*/  CS2R R162, SRZ ;  /* 0x0000000000a27805 */ /* 0x000fe4000001ff00 */
[----:B0-----:R-:W-:Y:S01]  /*1220*/  LOP3.LUT R0, R0, 0x80, RZ, 0xc0, !PT ;  /* 0x0000008000007812 */ /* 0x001fe200078ec0ff */
[----:B------:R-:W-:Y:S01]  /*1230*/  STL [R1+0x50], RZ ;  /* 0x000050ff01007387 */ /* 0x000fe20000100800 */
[----:B--2---:R-:W-:Y:S02]  /*1240*/  ISETP.GE.AND P0, PT, R2, 0x1, PT ;  /* 0x000000010200780c */ /* 0x004fe40003f06270 */
[----:B------:R-:W-:Y:S02]  /*1250*/  CS2R R2, SRZ ;  /* 0x0000000000027805 */ /* 0x000fe4000001ff00 */
[----:B------:R-:W-:Y:S01]  /*1260*/  SHF.R.U32.HI R0, RZ, 0x7, R0 ;  /* 0x00000007ff007819 */ /* 0x000fe20000011600 */
        /* <DEDUP_REMOVED lines=8> */
[----:B------:R-:W0:Y:S01]  /*12f0*/  SHFL.IDX PT, R0, R0, RZ, 0x1f ;  /* 0x00001fff00007589 */ /* 0x000e2200000e0000 */
[----:B------:R-:W-:-:S02]  /*1300*/  CS2R R176, SRZ ;  /* 0x0000000000b07805 */ /* 0x000fc4000001ff00 */
[----:B------:R-:W-:Y:S02]  /*1310*/  CS2R R178, SRZ ;  /* 0x0000000000b27805 */ /* 0x000fe4000001ff00 */
[----:B------:R-:W-:Y:S01]  /*1320*/  CS2R R180, SRZ ;  /* 0x0000000000b47805 */ /* 0x000fe2000001ff00 */
[----:B------:R2:W-:Y:S01]  /*1330*/  STL [R1+0x44], RZ ;  /* 0x000044ff01007387 */ /* 0x0005e20000100800 */
[----:B------:R-:W-:Y:S02]  /*1340*/  CS2R R182, SRZ ;  /* 0x0000000000b67805 */ /* 0x000fe4000001ff00 */
[----:B------:R-:W-:Y:S02]  /*1350*/  CS2R R184, SRZ ;  /* 0x0000000000b87805 */ /* 0x000fe4000001ff00 */
[----:B------:R-:W-:Y:S01]  /*1360*/  CS2R R186, SRZ ;  /* 0x0000000000ba7805 */ /* 0x000fe2000001ff00 */
[----:B------:R2:W-:Y:S01]  /*1370*/  STL [R1+0x40], RZ ;  /* 0x000040ff01007387 */ /* 0x0005e20000100800 */
        /* <DEDUP_REMOVED lines=14> */
[----:B------:R-:W-:Y:S02]  /*1460*/  CS2R R210, SRZ ;  /* 0x0000000000d27805 */ /* 0x000fe4000001ff00 */
[----:B0-----:R-:W-:Y:S01]  /*1470*/  R2UR UR10, R0 ;  /* 0x00000000000a72ca */ /* 0x001fe200000e0000 */
[----:B------:R2:W-:Y:S01]  /*1480*/  STL [R1+0x30], RZ ;  /* 0x000030ff01007387 */ /* 0x0005e20000100800 */
[----:B------:R-:W-:Y:S01]  /*1490*/  IMAD.MOV.U32 R0, RZ, RZ, RZ ;  /* 0x000000ffff007224 */ /* 0x000fe200078e00ff */
[----:B------:R-:W-:-:S02]  /*14a0*/  CS2R R212, SRZ ;  /* 0x0000000000d47805 */ /* 0x000fc4000001ff00 */
[----:B------:R-:W-:Y:S01]  /*14b0*/  CS2R R214, SRZ ;  /* 0x0000000000d67805 */ /* 0x000fe2000001ff00 */
[----:B------:R2:W-:Y:S01]  /*14c0*/  STL [R1+0x2c], RZ ;  /* 0x00002cff01007387 */ /* 0x0005e20000100800 */
[----:B------:R-:W-:Y:S02]  /*14d0*/  CS2R R216, SRZ ;  /* 0x0000000000d87805 */ /* 0x000fe4000001ff00 */
[----:B------:R-:W-:Y:S02]  /*14e0*/  CS2R R218, SRZ ;  /* 0x0000000000da7805 */ /* 0x000fe4000001ff00 */
[----:B------:R-:W-:Y:S01]  /*14f0*/  CS2R R220, SRZ ;  /* 0x0000000000dc7805 */ /* 0x000fe2000001ff00 */
[----:B------:R2:W-:Y:S01]  /*1500*/  STL [R1+0x28], RZ ;  /* 0x000028ff01007387 */ /* 0x0005e20000100800 */
[----:B------:R-:W-:Y:S02]  /*1510*/  CS2R R222, SRZ ;  /* 0x0000000000de7805 */ /* 0x000fe4000001ff00 */
[----:B------:R-:W-:-:S02]  /*1520*/  CS2R R224, SRZ ;  /* 0x0000000000e07805 */ /* 0x000fc4000001ff00 */
[----:B------:R-:W-:Y:S01]  /*1530*/  CS2R R226, SRZ ;  /* 0x0000000000e27805 */ /* 0x000fe2000001ff00 */
[----:B------:R2:W-:Y:S01]  /*1540*/  STL [R1+0x24], RZ ;  /* 0x000024ff01007387 */ /* 0x0005e20000100800 */
[----:B------:R-:W-:Y:S01]  /*1550*/  ULEA.HI UR11, UR10, UR10, URZ, 0x1 ;  /* 0x0000000a0a0b7291 */ /* 0x000fe2000f8f083f */
[----:B------:R-:W-:Y:S01]  /*1560*/  IMAD.MOV.U32 R228, RZ, RZ, RZ ;  /* 0x000000ffffe47224 */ /* 0x000fe200078e00ff */
[----:B------:R-:W-:Y:S01]  /*1570*/  CS2R R88, SRZ ;  /* 0x0000000000587805 */ /* 0x000fe2000001ff00 */
[----:B------:R2:W-:Y:S01]  /*1580*/  STL [R1+0x20], RZ ;  /* 0x000020ff01007387 */ /* 0x0005e20000100800 */
[----:B------:R-:W-:Y:S01]  /*1590*/  ULOP3.LUT UR16, UR11, 0x7fffe, URZ, 0xc0, !UPT ;  /* 0x0007fffe0b107892 */ /* 0x000fe2000f8ec03f */
[----:B------:R-:W-:Y:S01]  /*15a0*/  CS2R R90, SRZ ;  /* 0x00000000005a7805 */ /* 0x000fe2000001ff00 */
[----:B-1----:R-:W-:Y:S01]  /*15b0*/  ULEA UR11, UR18, UR17, 0x18 ;  /* 0x00000011120b7291 */ /* 0x002fe2000f8ec03f */
[----:B------:R2:W-:Y:S01]  /*15c0*/  STL [R1+0x1c], RZ ;  /* 0x00001cff01007387 */ /* 0x0005e20000100800 */
[----:B------:R-:W-:Y:S01]  /*15d0*/  UIADD3 UR16, UR10, -UR16, URZ ;  /* 0x800000100a107290 */ /* 0x000fe2000fffe03f */
[----:B------:R-:W-:-:S02]  /*15e0*/  CS2R R92, SRZ ;  /* 0x00000000005c7805 */ /* 0x000fc4000001ff00 */
[----:B------:R-:W-:Y:S01]  /*15f0*/  CS2R R94, SRZ ;  /* 0x00000000005e7805 */ /* 0x000fe2000001ff00 */
[----:B------:R2:W-:Y:S01]  /*1600*/  STL [R1+0x18], RZ ;  /* 0x000018ff01007387 */ /* 0x0005e20000100800 */
[----:B------:R-:W-:Y:S01]  /*1610*/  ULEA UR16, UR16, UR11, 0xd ;  /* 0x0000000b10107291 */ /* 0x000fe2000f8e683f */
[----:B------:R-:W-:Y:S02]  /*1620*/  CS2R R96, SRZ ;  /* 0x0000000000607805 */ /* 0x000fe4000001ff00 */
[----:B------:R-:W-:Y:S01]  /*1630*/  CS2R R98, SRZ ;  /* 0x0000000000627805 */ /* 0x000fe2000001ff00 */
[----:B------:R2:W-:Y:S01]  /*1640*/  STL [R1+0x14], RZ ;  /* 0x000014ff01007387 */ /* 0x0005e20000100800 */
[----:B------:R-:W-:Y:S01]  /*1650*/  UIADD3 UR16, UR16, 0x100, URZ ;  /* 0x0000010010107890 */ /* 0x000fe2000fffe03f */
[----:B------:R-:W-:Y:S02]  /*1660*/  CS2R R100, SRZ ;  /* 0x0000000000647805 */ /* 0x000fe4000001ff00 */
[----:B------:R-:W-:Y:S01]  /*1670*/  CS2R R102, SRZ ;  /* 0x0000000000667805 */ /* 0x000fe2000001ff00 */
[----:B------:R2:W-:Y:S01]  /*1680*/  STL [R1+0x10], RZ ;  /* 0x000010ff01007387 */ /* 0x0005e20000100800 */
[----:B------:R-:W-:Y:S01]  /*1690*/  USHF.R.U32.HI UR10, URZ, 0x4, UR16 ;  /* 0x000000043f0a7899 */ /* 0x000fe20008011610 */
[----:B------:R-:W-:-:S02]  /*16a0*/  CS2R R104, SRZ ;  /* 0x0000000000687805 */ /* 0x000fc4000001ff00 */
[----:B------:R-:W-:Y:S01]  /*16b0*/  CS2R R106, SRZ ;  /* 0x00000000006a7805 */ /* 0x000fe2000001ff00 */
[----:B------:R2:W-:Y:S01]  /*16c0*/  STL [R1+0xc], RZ ;  /* 0x00000cff01007387 */ /* 0x0005e20000100800 */
[----:B------:R-:W-:Y:S01]  /*16d0*/  ULOP3.LUT UR10, UR10, 0x3fff, URZ, 0xc0, !UPT ;  /* 0x00003fff0a0a7892 */ /* 0x000fe2000f8ec03f */
        /* <DEDUP_REMOVED lines=10> */
[----:B------:R2:W-:Y:S01]  /*1780*/  STL [R1], RZ ;  /* 0x000000ff01007387 */ /* 0x0005e20000100800 */
[----:B------:R-:W-:Y:S02]  /*1790*/  CS2R R124, SRZ ;  /* 0x00000000007c7805 */ /* 0x000fe4000001ff00 */
[----:B------:R-:W-:Y:S02]  /*17a0*/  CS2R R126, SRZ ;  /* 0x00000000007e7805 */ /* 0x000fe4000001ff00 */
[----:B------:R-:W-:Y:S02]  /*17b0*/  CS2R R128, SRZ ;  /* 0x0000000000807805 */ /* 0x000fe4000001ff00 */
[----:B------:R-:W-:-:S02]  /*17c0*/  CS2R R130, SRZ ;  /* 0x0000000000827805 */ /* 0x000fc4000001ff00 */
[----:B------:R-:W-:Y:S02]  /*17d0*/  CS2R R132, SRZ ;  /* 0x0000000000847805 */ /* 0x000fe4000001ff00 */
[----:B------:R-:W-:Y:S02]  /*17e0*/  CS2R R134, SRZ ;  /* 0x0000000000867805 */ /* 0x000fe4000001ff00 */
        /* <DEDUP_REMOVED lines=9> */
[----:B---34-:R-:W-:-:S02]  /*1880*/  CS2R R26, SRZ ;  /* 0x00000000001a7805 */ /* 0x018fc4000001ff00 */
        /* <DEDUP_REMOVED lines=29> */
[----:B------:R-:W-:Y:S01]  /*1a60*/  CS2R R86, SRZ ;  /* 0x0000000000567805 */ /* 0x000fe2000001ff00 */
[----:B--2---:R-:W-:Y:S06]  /*1a70*/  @!P0 BRA `(.L_x_13) ;  /* 0x0000001000c08947 */ /* 0x004fec0003800000 */
[----:B------:R-:W-:-:S06]  /*1a80*/  UISETP.NE.AND UP0, UPT, UR22, 0x3, UPT ;  /* 0x000000031600788c */ /* 0x000fcc000bf05270 */
[----:B------:R-:W-:-:S13]  /*1a90*/  PLOP3.LUT P1, PT, PT, PT, UP0, 0x80, 0x0 ;  /* 0x000000000000781c */ /* 0x000fda0003f2f008 */
[----:B------:R-:W-:Y:S05]  /*1aa0*/  @!P1 BRA `(.L_x_14) ;  /* 0x0000000000049947 */ /* 0x000fea0003800000 */
[----:B------:R-:W-:Y:S01]  /*1ab0*/  BPT.TRAP 0x1 ;  /* 0x000000040000795c */ /* 0x000fe20000300000 */
.L_x_14:
[----:B------:R-:W-:Y:S01]  /*1ac0*/  ULEA UR6, UR5, UR11, 0x3 ;  /* 0x0000000b05067291 */ /* 0x000fe2000f8e183f */
[----:B------:R-:W-:-:S05]  /*1ad0*/  IMAD.U32 R0, RZ, RZ, UR4 ;  /* 0x00000004ff007e24 */ /* 0x000fca000f8e00ff */
[----:B------:R-:W-:-:S04]  /*1ae0*/  SHF.L.U32 R0, R0, 0x1f, RZ ;  /* 0x0000001f00007819 */ /* 0x000fc800000006ff */
[----:B------:R0:W1:Y:S01]  /*1af0*/  SYNCS.PHASECHK.TRANS64.TRYWAIT P0, [UR6], R0 ;  /* 0x00000000ff0075a7 */ /* 0x0000620008000146 */
[----:B------:R-:W-:Y:S05]  /*1b00*/  @!P1 BRA `(.L_x_15) ;  /* 0x0000000000049947 */ /* 0x000fea0003800000 */
[----:B------:R-:W-:Y:S01]  /*1b10*/  BPT.TRAP 0x1 ;  /* 0x000000040000795c */ /* 0x000fe20000300000 */
.L_x_15:
[----:B-1----:R-:W-:Y:S05]  /*1b20*/  @P0 BRA `(.L_x_16) ;  /* 0x0000000000080947 */ /* 0x002fea0003800000 */
[----:B------:R-:W1:Y:S02]  /*1b30*/  SYNCS.PHASECHK.TRANS64.TRYWAIT P0, [UR6], R0 ;  /* 0x00000000ff0075a7 */ /* 0x000e640008000146 */
[----:B-1----:R-:W-:Y:S05]  /*1b40*/  @!P0 BRA `(.L_x_17) ;  /* 0x000000e400f08947 */ /* 0x002fea0003800000 */
.L_x_16:
[----:B------:R-:W-:Y:S01]  /*1b50*/  UIADD3 UR6, UR11, 0x20100, URZ ;  /* 0x000201000b067890 */ /* 0x000fe2000fffe03f */
[----:B------:R-:W-:Y:S01]  /*1b60*/  WARPGROUP.ARRIVE ;  /* 0x00000000000079c5 */ /* 0x000fe20000000000 */
[----:B------:R-:W-:Y:S01]  /*1b70*/  ULOP3.LUT UR7, UR10, 0x10000, URZ, 0xfc, !UPT ;  /* 0x000100000a077892 */ /* 0x000fe2000f8efc3f */
[----:B------:R2:W-:Y:S01]  /*1b80*/  STL [R1+0x6c], RZ ;  /* 0x00006cff01007387 */ /* 0x0005e20000100800 */
[----:B------:R-:W-:Y:S01]  /*1b90*/  USHF.R.U32.HI UR6, URZ, 0x4, UR6 ;  /* 0x000000043f067899 */ /* 0x000fe20008011606 */
[----:B01----:R-:W-:Y:S01]  /*1ba0*/  IMAD.MOV.U32 R0, RZ, RZ, RZ ;  /* 0x000000ffff007224 */ /* 0x003fe200078e00ff */
[----:B------:R-:W-:Y:S01]  /*1bb0*/  ULEA UR7, UR5, UR7, 0xb ;  /* 0x0000000705077291 */ /* 0x000fe2000f8e583f */
[----:B------:R2:W-:Y:S01]  /*1bc0*/  STL [R1+0x68], RZ ;  /* 0x000068ff01007387 */ /* 0x0005e20000100800 */
[----:B------:R-:W-:Y:S01]  /*1bd0*/  ULOP3.LUT UR6, UR6, 0x3fff, URZ, 0xc0, !UPT ;  /* 0x00003fff06067892 */ /* 0x000fe2000f8ec03f */
[----:B------:R-:W-:Y:S01]  /*1be0*/  CS2R R2, SRZ ;  /* 0x0000000000027805 */ /* 0x000fe2000001ff00 */
[----:B------:R-:W-:Y:S01]  /*1bf0*/  UMOV UR17, 0x40000040 ;  /* 0x4000004000117882 */ /* 0x000fe20000000000 */
[----:B------:R-:W-:Y:S01]  /*1c00*/  UMOV UR19, 0x40000040 ;  /* 0x4000004000137882 */ /* 0x000fe20000000000 */
[----:B------:R-:W-:Y:S01]  /*1c10*/  ULOP3.LUT UR6, UR6, 0x10000, URZ, 0xfc, !UPT ;  /* 0x0001000006067892 */ /* 0x000fe2000f8efc3f */
[----:B------:R2:W-:Y:S01]  /*1c20*/  STL [R1+0x64], RZ ;  /* 0x000064ff01007387 */ /* 0x0005e20000100800 */
[----:B------:R-:W-:Y:S01]  /*1c30*/  UMOV UR16, UR7 ;  /* 0x0000000700107c82 */ /* 0x000fe20008000000 */
[----:B------:R-:W-:Y:S01]  /*1c40*/  CS2R R4, SRZ ;  /* 0x0000000000047805 */ /* 0x000fe2000001ff00 */
[----:B------:R-:W-:Y:S01]  /*1c50*/  ULEA UR8, UR5, UR6, 0xa ;  /* 0x0000000605087291 */ /* 0x000fe2000f8e503f */
[----:B------:R2:W-:Y:S01]  /*1c60*/  STL [R1+0x60], RZ ;  /* 0x000060ff01007387 */ /* 0x0005e20000100800 */
[----:B------:R-:W-:Y:S01]  /*1c70*/  CS2R R6, SRZ ;  /* 0x0000000000067805 */ /* 0x000fe2000001ff00 */
[----:B------:R-:W-:Y:S01]  /*1c80*/  UMOV UR6, 0x4 ;  /* 0x0000000400067882 */ /* 0x000fe20000000000 */
[----:B------:R-:W-:Y:S01]  /*1c90*/  CS2R R8, SRZ ;  /* 0x0000000000087805 */ /* 0x000fe2000001ff00 */
[----:B------:R2:W-:Y:S01]  /*1ca0*/  STL [R1+0x5c], RZ ;  /* 0x00005cff01007387 */ /* 0x0005e20000100800 */
[----:B------:R-:W-:Y:S01]  /*1cb0*/  CS2R R10, SRZ ;  /* 0x00000000000a7805 */ /* 0x000fe2000001ff00 */
[----:B------:R-:W-:Y:S01]  /*1cc0*/  UMOV UR18, UR8 ;  /* 0x0000000800127c82 */ /* 0x000fe20008000000 */
[----:B------:R-:W-:Y:S01]  /*1cd0*/  CS2R R12, SRZ ;  /* 0x00000000000c7805 */ /* 0x000fe2000001ff00 */
[----:B------:R-:W-:Y:S01]  /*1ce0*/  QGMMA.64x128x32.F32.E4M3.E4M3 R88, gdesc[UR16], RZ, !UPT ;  /* 0x01e00000105879f3 */ /* 0x000fe2000c7008ff */
[----:B------:R-:W-:Y:S01]  /*1cf0*/  UIADD3 UR16, UR7, 0x400, URZ ;  /* 0x0000040007107890 */ /* 0x000fe2000fffe03f */
[----:B------:R2:W-:Y:S01]  /*1d00*/  STL [R1+0x58], RZ ;  /* 0x000058ff01007387 */ /* 0x0005e20000100800 */
[----:B------:R-:W-:Y:S01]  /*1d10*/  UMOV UR17, 0x40000040 ;  /* 0x4000004000117882 */ /* 0x000fe20000000000 */
[----:B------:R-:W-:-:S02]  /*1d20*/  CS2R R14, SRZ ;  /* 0x00000000000e7805 */ /* 0x000fc4000001ff00 */
[----:B------:R-:W-:Y:S01]  /*1d30*/  CS2R R16, SRZ ;  /* 0x0000000000107805 */ /* 0x000fe2000001ff00 */
[----:B------:R2:W-:Y:S01]  /*1d40*/  STL [R1+0x54], RZ ;  /* 0x000054ff01007387 */ /* 0x0005e20000100800 */
[----:B------:R-:W-:Y:S02]  /*1d50*/  CS2R R18, SRZ ;  /* 0x0000000000127805 */ /* 0x000fe4000001ff00 */
[----:B------:R-:W-:Y:S02]  /*1d60*/  CS2R R20, SRZ ;  /* 0x0000000000147805 */ /* 0x000fe4000001ff00 */
[----:B------:R-:W-:Y:S01]  /*1d70*/  CS2R R22, SRZ ;  /* 0x0000000000167805 */ /* 0x000fe2000001ff00 */
[----:B------:R2:W-:Y:S01]  /*1d80*/  STL [R1+0x50], RZ ;  /* 0x000050ff01007387 */ /* 0x0005e20000100800 */
[----:B------:R-:W-:Y:S01]  /*1d90*/  CS2R R152, SRZ ;  /* 0x0000000000987805 */ /* 0x000fe2000001ff00 */
[----:B------:R-:W-:Y:S01]  /*1da0*/  QGMMA.64x128x32.F32.E4M3.E4M3 R24, gdesc[UR16], RZ, !UPT ;  /* 0x01e00000101879f3 */ /* 0x000fe2000c7008ff */
[----:B------:R-:W-:Y:S01]  /*1db0*/  UIADD3 UR16, UR7, 0x2, URZ ;  /* 0x0000000207107890 */ /* 0x000fe2000fffe03f */
[----:B------:R2:W-:Y:S01]  /*1dc0*/  STL [R1+0x4c], RZ ;  /* 0x00004cff01007387 */ /* 0x0005e20000100800 */
[----:B------:R-:W-:Y:S01]  /*1dd0*/  UIADD3 UR18, UR8, 0x2, URZ ;  /* 0x0000000208127890 */ /* 0x000fe2000fffe03f */
[----:B------:R-:W-:Y:S01]  /*1de0*/  CS2R R154, SRZ ;  /* 0x00000000009a7805 */ /* 0x000fe2000001ff00 */
[----:B------:R-:W-:Y:S01]  /*1df0*/  UMOV UR17, 0x40000040 ;  /* 0x4000004000117882 */ /* 0x000fe20000000000 */
[----:B------:R-:W-:Y:S01]  /*1e00*/  UMOV UR19, 0x40000040 ;  /* 0x4000004000137882 */ /* 0x000fe20000000000 */
        /* <DEDUP_REMOVED lines=49> */
[----:B------:R-:W-:-:S03]  /*2120*/  IMAD.MOV.U32 R228, RZ, RZ, RZ ;  /* 0x000000ffffe47224 */ /* 0x000fc600078e00ff */
[----:B------:R2:W-:Y:S04]  /*2130*/  STL [R1+0x14], RZ ;  /* 0x000014ff01007387 */ /* 0x0005e80000100800 */
[----:B------:R2:W-:Y:S04]  /*2140*/  STL [R1+0x10], RZ ;  /* 0x000010ff01007387 */ /* 0x0005e80000100800 */
[----:B------:R2:W-:Y:S04]  /*2150*/  STL [R1+0xc], RZ ;  /* 0x00000cff01007387 */ /* 0x0005e80000100800 */
[----:B------:R2:W-:Y:S04]  /*2160*/  STL [R1+0x8], RZ ;  /* 0x000008ff01007387 */ /* 0x0005e80000100800 */
[----:B------:R2:W-:Y:S04]  /*2170*/  STL [R1+0x4], RZ ;  /* 0x000004ff01007387 */ /* 0x0005e80000100800 */
[----:B------:R2:W-:Y:S01]  /*2180*/  STL [R1], RZ ;  /* 0x000000ff01007387 */ /* 0x0005e20000100800 */
[----:B------:R-:W-:Y:S01]  /*2190*/  QGMMA.64x128x32.F32.E4M3.E4M3 R88, gdesc[UR16], R88 ;  /* 0x01e00000105879f3 */ /* 0x000fe20008700858 */
[----:B------:R-:W-:Y:S01]  /*21a0*/  UIADD3 UR16, UR7, 0x402, URZ ;  /* 0x0000040207107890 */ /* 0x000fe2000fffe03f */
[----:B------:R-:W-:-:S10]  /*21b0*/  UMOV UR17, 0x40000040 ;  /* 0x4000004000117882 */ /* 0x000fd40000000000 */
[----:B------:R-:W-:Y:S01]  /*21c0*/  QGMMA.64x128x32.F32.E4M3.E4M3 R24, gdesc[UR16], R24 ;  /* 0x01e00000101879f3 */ /* 0x000fe20008700818 */
[----:B------:R-:W-:Y:S02]  /*21d0*/  UIADD3 UR16, UR7, 0x4, URZ ;  /* 0x0000000407107890 */ /* 0x000fe4000fffe03f */
[----:B------:R-:W-:Y:S01]  /*21e0*/  UIADD3 UR18, UR8, 0x4, URZ ;  /* 0x0000000408127890 */ /* 0x000fe2000fffe03f */
[----:B------:R-:W-:Y:S01]  /*21f0*/  UMOV UR17, 0x40000040 ;  /* 0x4000004000117882 */ /* 0x000fe20000000000 */
[----:B------:R-:W-:-:S07]  /*2200*/  UMOV UR19, 0x40000040 ;  /* 0x4000004000137882 */ /* 0x000fce0000000000 */
        /* <DEDUP_REMOVED lines=10> */
[----:B------:R-:W-:Y:S02]  /*22b0*/  UMOV UR17, 0x40000040 ;  /* 0x4000004000117882 */ /* 0x000fe40000000000 */
[----:B------:R-:W-:Y:S02]  /*22c0*/  ULDC UR7, c[0x0][0x50c] ;  /* 0x0001430000077ab9 */ /* 0x000fe40000000800 */
[----:B------:R-:W-:-:S04]  /*22d0*/  UISETP.NE.AND UP0, UPT, UR7, 0x4, UPT ;  /* 0x000000040700788c */ /* 0x000fc8000bf05270 */
[----:B------:R-:W-:Y:S02]  /*22e0*/  USEL UR7, URZ, 0x1, UP0 ;  /* 0x000000013f077887 */ /* 0x000fe40008000000 */
[----:B------:R-:W-:Y:S04]  /*22f0*/  QGMMA.64x128x32.F32.E4M3.E4M3 R24, gdesc[UR16], R24, gsb0 ;  /* 0x01e00000101879f3 */ /* 0x000fe80008000818 */
[----:B------:R-:W-:-:S13]  /*2300*/  ISETP.NE.AND P0, PT, RZ, UR7, PT ;  /* 0x00000007ff007c0c */ /* 0x000fda000bf05270 */
[----:B--2---:R-:W-:Y:S05]  /*2310*/  @!P0 BRA `(.L_x_18) ;  /* 0x0000000800808947 */ /* 0x004fea0003800000 */
[----:B------:R-:W-:Y:S02]  /*2320*/  WARPGROUP.DEPBAR.LE gsb0, 0x0 ;  /* 0x00008000000079c5 */ /* 0x000fe40000010000 */
[----:B------:R-:W-:-:S01]  /*2330*/  FADD R227, RZ, R89 ;  /* 0x00000059ffe37221 */ /* 0x000fc20000000000 */
[----:B------:R-:W-:Y:S01]  /*2340*/  FADD R228, RZ, R88 ;  /* 0x00000058ffe47221 */ /* 0x000fe20000000000 */
[----:B------:R-:W-:-:S01]  /*2350*/  FADD R226, RZ, R90 ;  /* 0x0000005affe27221 */ /* 0x000fc20000000000 */
[----:B------:R-:W-:Y:S01]  /*2360*/  FADD R225, RZ, R91 ;  /* 0x0000005bffe17221 */ /* 0x000fe20000000000 */
[----:B------:R-:W-:-:S01]  /*2370*/  FADD R224, RZ, R92 ;  /* 0x0000005cffe07221 */ /* 0x000fc20000000000 */
[----:B------:R0:W-:Y:S01]  /*2380*/  STL [R1+0x80], R227 ;  /* 0x000080e301007387 */ /* 0x0001e20000100800 */
[----:B------:R-:W-:-:S01]  /*2390*/  FADD R223, RZ, R93 ;  /* 0x0000005dffdf7221 */ /* 0x000fc20000000000 */
[----:B------:R-:W-:Y:S01]  /*23a0*/  FADD R222, RZ, R94 ;  /* 0x0000005effde7221 */ /* 0x000fe20000000000 */
[----:B------:R-:W-:-:S01]  /*23b0*/  FADD R221, RZ, R95 ;  /* 0x0000005fffdd7221 */ /* 0x000fc20000000000 */
[----:B------:R-:W-:Y:S01]  /*23c0*/  FADD R220, RZ, R96 ;  /* 0x00000060ffdc7221 */ /* 0x000fe20000000000 */
[----:B------:R-:W-:-:S01]  /*23d0*/  FADD R219, RZ, R97 ;  /* 0x00000061ffdb7221 */ /* 0x000fc20000000000 */
[----:B------:R-:W-:Y:S01]  /*23e0*/  FADD R218, RZ, R98 ;  /* 0x00000062ffda7221 */ /* 0x000fe20000000000 */
[----:B------:R-:W-:-:S01]  /*23f0*/  FADD R217, RZ, R99 ;  /* 0x00000063ffd97221 */ /* 0x000fc20000000000 */
[----:B------:R-:W-:Y:S01]  /*2400*/  FADD R216, RZ, R100 ;  /* 0x00000064ffd87221 */ /* 0x000fe20000000000 */
[----:B------:R-:W-:-:S01]  /*2410*/  FADD R215, RZ, R101 ;  /* 0x00000065ffd77221 */ /* 0x000fc20000000000 */
[----:B0-----:R-:W-:Y:S01]  /*2420*/  FADD R227, RZ, R60 ;  /* 0x0000003cffe37221 */ /* 0x001fe20000000000 */
[----:B------:R-:W-:-:S01]  /*2430*/  FADD R214, RZ, R102 ;  /* 0x00000066ffd67221 */ /* 0x000fc20000000000 */
[----:B------:R-:W-:Y:S01]  /*2440*/  FADD R213, RZ, R103 ;  /* 0x00000067ffd57221 */ /* 0x000fe20000000000 */
[----:B------:R-:W-:-:S01]  /*2450*/  FADD R212, RZ, R104 ;  /* 0x00000068ffd47221 */ /* 0x000fc20000000000 */
[----:B------:R-:W-:Y:S01]  /*2460*/  FADD R211, RZ, R105 ;  /* 0x00000069ffd37221 */ /* 0x000fe20000000000 */
[----:B------:R0:W-:Y:S01]  /*2470*/  STL [R1], R227 ;  /* 0x000000e301007387 */ /* 0x0001e20000100800 */
        /* <DEDUP_REMOVED lines=94> */
[----:B0-----:R-:W-:-:S05]  /*2a60*/  FADD R227, RZ, R67 ;  /* 0x00000043ffe37221 */ /* 0x001fca0000000000 */
[----:B------:R0:W-:Y:S02]  /*2a70*/  STL [R1+0x1c], R227 ;  /* 0x00001ce301007387 */ /* 0x0001e40000100800 */
        /* <DEDUP_REMOVED lines=39> */
[----:B------:R0:W-:Y:S04]  /*2cf0*/  STL [R1+0x6c], R227 ;  /* 0x00006ce301007387 */ /* 0x0001e80000100800 */
[----:B0-----:R0:W5:Y:S01]  /*2d00*/  LDL.LU R227, [R1+0x80] ;  /* 0x0000800001e37983 */ /* 0x0011620000300800 */
[----:B------:R-:W-:-:S05]  /*2d10*/  UMOV UR6, URZ ;  /* 0x0000003f00067c82 */ /* 0x000fca0008000000 */
.L_x_18:
[----:B------:R-:W-:Y:S01]  /*2d20*/  UIADD3 UR23, UR5, 0x1, URZ ;  /* 0x0000000105177890 */ /* 0x000fe2000fffe03f */
[----:B------:R-:W-:-:S03]  /*2d30*/  UMOV UR8, 0x1 ;  /* 0x0000000100087882 */ /* 0x000fc60000000000 */
[----:B------:R-:W-:-:S04]  /*2d40*/  UISETP.NE.AND UP0, UPT, UR23, 0x4, UPT ;  /* 0x000000041700788c */ /* 0x000fc8000bf05270 */
[----:B------:R-:W-:Y:S02]  /*2d50*/  USEL UR24, URZ, 0x1, UP0 ;  /* 0x000000013f187887 */ /* 0x000fe40008000000 */
[----:B------:R-:W-:Y:S02]  /*2d60*/  USEL UR23, UR23, URZ, UP0 ;  /* 0x0000003f17177287 */ /* 0x000fe40008000000 */
[----:B------:R-:W-:-:S12]  /*2d70*/  ULOP3.LUT UR24, UR4, UR24, URZ, 0x3c, !UPT ;  /* 0x0000001804187292 */ /* 0x000fd8000f8e3c3f */
.L_x_13:
[----:B------:R-:W-:-:S04]  /*2d80*/  UISETP.LT.AND UP0, UPT, UR9, 0x1, UPT ;  /* 0x000000010900788c */ /* 0x000fc8000bf01270 */
[----:B------:R-:W-:-:S04]  /*2d90*/  USEL UR16, UR9, 0x1, UP0 ;  /* 0x0000000109107887 */ /* 0x000fc80008000000 */
[----:B------:R-:W-:-:S04]  /*2da0*/  UIADD3 UR26, UR9, -UR16, URZ ;  /* 0x80000010091a7290 */ /* 0x000fc8000fffe03f */
[----:B------:R-:W-:-:S06]  /*2db0*/  UISETP.GE.AND UP0, UPT, UR26, 0x1, UPT ;  /* 0x000000011a00788c */ /* 0x000fcc000bf06270 */
[----:B------:R-:W-:-:S13]  /*2dc0*/  PLOP3.LUT P0, PT, PT, PT, UP0, 0x80, 0x0 ;  /* 0x000000000000781c */ /* 0x000fda0003f0f008 */
[----:B------:R-:W-:Y:S05]  /*2dd0*/  @!P0 BRA `(.L_x_19) ;  /* 0x0000001000dc8947 */ /* 0x000fea0003800000 */
[----:B------:R-:W-:Y:S01]  /*2de0*/  UMOV UR25, UR5 ;  /* 0x0000000500197c82 */ /* 0x000fe20008000000 */
[----:B------:R-:W-:-:S05]  /*2df0*/  ULDC UR27, c[0x0][0x50c] ;  /* 0x00014300001b7ab9 */ /* 0x000fca0000000800 */
.L_x_27:
[----:B------:R-:W-:-:S06]  /*2e00*/  UISETP.NE.AND UP0, UPT, UR22, 0x3, UPT ;  /* 0x000000031600788c */ /* 0x000fcc000bf05270 */
[----:B------:R-:W-:-:S13]  /*2e10*/  PLOP3.LUT P1, PT, PT, PT, UP0, 0x80, 0x0 ;  /* 0x000000000000781c */ /* 0x000fda0003f2f008 */
[----:B-1---5:R-:W-:Y:S05]  /*2e20*/  @!P1 BRA `(.L_x_20) ;  /* 0x0000000000049947 */ /* 0x022fea0003800000 */
[----:B------:R-:W-:Y:S01]  /*2e30*/  BPT.TRAP 0x1 ;  /* 0x000000040000795c */ /* 0x000fe20000300000 */
.L_x_20:
[----:B------:R-:W1:Y:S01]  /*2e40*/  S2UR UR16, SR_CgaCtaId ;  /* 0x00000000001079c3 */ /* 0x000e620000008800 */
[----:B------:R-:W-:Y:S01]  /*2e50*/  UMOV UR11, 0x400 ;  /* 0x00000400000b7882 */ /* 0x000fe20000000000 */
[----:B------:R-:W-:-:S05]  /*2e60*/  IMAD.U32 R229, RZ, RZ, UR24 ;  /* 0x00000018ffe57e24 */ /* 0x000fca000f8e00ff */
[----:B------:R-:W-:Y:S01]  /*2e70*/  SHF.L.U32 R229, R229, 0x1f, RZ ;  /* 0x0000001fe5e57819 */ /* 0x000fe200000006ff */
[----:B-1----:R-:W-:-:S04]  /*2e80*/  ULEA UR11, UR16, UR11, 0x18 ;  /* 0x0000000b100b7291 */ /* 0x002fc8000f8ec03f */
[----:B------:R-:W-:-:S09]  /*2e90*/  ULEA UR16, UR23, UR11, 0x3 ;  /* 0x0000000b17107291 */ /* 0x000fd2000f8e183f */
[----:B------:R1:W2:Y:S01]  /*2ea0*/  SYNCS.PHASECHK.TRANS64.TRYWAIT P0, [UR16], R229 ;  /* 0x000000e5ff0075a7 */ /* 0x0002a20008000150 */
[----:B------:R-:W-:Y:S05]  /*2eb0*/  @!P1 BRA `(.L_x_21) ;  /* 0x0000000000049947 */ /* 0x000fea0003800000 */
[----:B------:R-:W-:Y:S01]  /*2ec0*/  BPT.TRAP 0x1 ;  /* 0x000000040000795c */ /* 0x000fe20000300000 */
.L_x_21:
[----:B--2---:R-:W-:Y:S05]  /*2ed0*/  @P0 BRA `(.L_x_22) ;  /* 0x0000000000080947 */ /* 0x004fea0003800000 */
[----:B------:R-:W2:Y:S02]  /*2ee0*/  SYNCS.PHASECHK.TRANS64.TRYWAIT P0, [UR16], R229 ;  /* 0x000000e5ff0075a7 */ /* 0x000ea40008000150 */
[----:B--2---:R-:W-:Y:S05]  /*2ef0*/  @!P0 BRA `(.L_x_23) ;  /* 0x000000d4001c8947 */ /* 0x004fea0003800000 */
.L_x_22:
[----:B------:R-:W-:Y:S01]  /*2f00*/  UIADD3 UR16, UR11, 0x20100, URZ ;  /* 0x000201000b107890 */ /* 0x000fe2000fffe03f */
[----:B------:R-:W-:Y:S01]  /*2f10*/  WARPGROUP.ARRIVE ;  /* 0x00000000000079c5 */ /* 0x000fe20000000000 */
[----:B------:R-:W-:Y:S02]  /*2f20*/  UISETP.NE.AND UP0, UPT, UR7, URZ, UPT ;  /* 0x0000003f0700728c */ /* 0x000fe4000bf05270 */
[----:B------:R-:W-:Y:S02]  /*2f30*/  USHF.R.U32.HI UR16, URZ, 0x4, UR16 ;  /* 0x000000043f107899 */ /* 0x000fe40008011610 */
[----:B------:R-:W-:Y:S02]  /*2f40*/  USEL UR8, UR8, URZ, !UP0 ;  /* 0x0000003f08087287 */ /* 0x000fe4000c000000 */
[----:B------:R-:W-:Y:S02]  /*2f50*/  ULOP3.LUT UR16, UR16, 0x3fff, URZ, 0xc0, !UPT ;  /* 0x00003fff10107892 */ /* 0x000fe4000f8ec03f */
[----:B------:R-:W-:-:S02]  /*2f60*/  UISETP.NE.U32.AND UP0, UPT, UR8, URZ, UPT ;  /* 0x0000003f0800728c */ /* 0x000fc4000bf05070 */
[----:B------:R-:W-:Y:S02]  /*2f70*/  ULOP3.LUT UR7, UR10, 0x10000, URZ, 0xfc, !UPT ;  /* 0x000100000a077892 */ /* 0x000fe4000f8efc3f */
[----:B------:R-:W-:Y:S02]  /*2f80*/  ULOP3.LUT UR8, UR16, 0x10000, URZ, 0xfc, !UPT ;  /* 0x0001000010087892 */ /* 0x000fe4000f8efc3f */
[----:B------:R-:W-:Y:S02]  /*2f90*/  ULEA UR7, UR23, UR7, 0xb ;  /* 0x0000000717077291 */ /* 0x000fe4000f8e583f */
[----:B------:R-:W-:Y:S01]  /*2fa0*/  ULEA UR8, UR23, UR8, 0xa ;  /* 0x0000000817087291 */ /* 0x000fe2000f8e503f */
[----:B------:R-:W-:Y:S01]  /*2fb0*/  UMOV UR17, 0x40000040 ;  /* 0x4000004000117882 */ /* 0x000fe20000000000 */
[----:B------:R-:W-:Y:S01]  /*2fc0*/  UMOV UR19, 0x40000040 ;  /* 0x4000004000137882 */ /* 0x000fe20000000000 */
[----:B------:R-:W-:Y:S02]  /*2fd0*/  UIADD3 UR6, UR6, 0x4, URZ ;  /* 0x0000000406067890 */ /* 0x000fe4000fffe03f */
[----:B------:R-:W-:-:S02]  /*2fe0*/  UMOV UR16, UR7 ;  /* 0x0000000700107c82 */ /* 0x000fc40008000000 */
[----:B------:R-:W-:Y:S02]  /*2ff0*/  UMOV UR18, UR8 ;  /* 0x0000000800127c82 */ /* 0x000fe40008000000 */
[----:B------:R-:W-:Y:S01]  /*3000*/  QGMMA.64x128x32.F32.E4M3.E4M3 R88, gdesc[UR16], R88, UP0 ;  /* 0x01e00000105879f3 */ /* 0x000fe2000bf00858 */
[----:B------:R-:W-:Y:S01]  /*3010*/  UIADD3 UR16, UR7, 0x400, URZ ;  /* 0x0000040007107890 */ /* 0x000fe2000fffe03f */
[----:B------:R-:W-:-:S10]  /*3020*/  UMOV UR17, 0x40000040 ;  /* 0x4000004000117882 */ /* 0x000fd40000000000 */
[----:B------:R-:W-:Y:S01]  /*3030*/  QGMMA.64x128x32.F32.E4M3.E4M3 R24, gdesc[UR16], R24, UP0 ;  /* 0x01e00000101879f3 */ /* 0x000fe2000bf00818 */
[----:B------:R-:W-:Y:S02]  /*3040*/  UIADD3 UR16, UR7, 0x2, URZ ;  /* 0x0000000207107890 */ /* 0x000fe4000fffe03f */
[----:B------:R-:W-:Y:S01]  /*3050*/  UIADD3 UR18, UR8, 0x2, URZ ;  /* 0x0000000208127890 */ /* 0x000fe2000fffe03f */
[----:B------:R-:W-:Y:S01]  /*3060*/  UMOV UR17, 0x40000040 ;  /* 0x4000004000117882 */ /* 0x000fe20000000000 */
[----:B------:R-:W-:Y:S01]  /*3070*/  UMOV UR19, 0x40000040 ;  /* 0x4000004000137882 */ /* 0x000fe20000000000 */
[----:B------:R-:W-:-:S06]  /*3080*/  UISETP.NE.AND UP0, UPT, UR6, UR27, UPT ;  /* 0x0000001b0600728c */ /* 0x000fcc000bf05270 */
        /* <DEDUP_REMOVED lines=18> */
[----:B------:R-:W-:Y:S01]  /*31b0*/  UMOV UR17, 0x40000040 ;  /* 0x4000004000117882 */ /* 0x000fe20000000000 */
[----:B------:R-:W-:-:S06]  /*31c0*/  USEL UR7, URZ, 0x1, UP0 ;  /* 0x000000013f077887 */ /* 0x000fcc0008000000 */
[----:B------:R-:W-:-:S03]  /*31d0*/  ISETP.NE.AND P0, PT, RZ, UR7, PT ;  /* 0x00000007ff007c0c */ /* 0x000fc6000bf05270 */
[----:B------:R-:W-:Y:S03]  /*31e0*/  QGMMA.64x128x32.F32.E4M3.E4M3 R24, gdesc[UR16], R24, gsb0 ;  /* 0x01e00000101879f3 */ /* 0x000fe60008000818 */
[----:B------:R-:W-:-:S07]  /*31f0*/  WARPGROUP.DEPBAR.LE gsb0, 0x1 ;  /* 0x00008000000079c5 */ /* 0x000fce0000010100 */
[----:B------:R-:W-:Y:S05]  /*3200*/  @!P0 BRA `(.L_x_24) ;  /* 0x0000000c00708947 */ /* 0x000fea0003800000 */
[----:B------:R-:W-:Y:S02]  /*3210*/  WARPGROUP.DEPBAR.LE gsb0, 0x0 ;  /* 0x00008000000079c5 */ /* 0x000fe40000010000 */
[----:B-----5:R-:W-:-:S01]  /*3220*/  FADD R227, R89, R227 ;  /* 0x000000e359e37221 */ /* 0x020fc20000000000 */
[----:B------:R-:W-:Y:S01]  /*3230*/  FADD R226, R90, R226 ;  /* 0x000000e25ae27221 */ /* 0x000fe20000000000 */
[----:B------:R-:W-:-:S01]  /*3240*/  FADD R225, R91, R225 ;  /* 0x000000e15be17221 */ /* 0x000fc20000000000 */
[----:B------:R-:W-:Y:S01]  /*3250*/  FADD R224, R92, R224 ;  /* 0x000000e05ce07221 */ /* 0x000fe20000000000 */
[----:B------:R-:W-:-:S01]  /*3260*/  FADD R223, R93, R223 ;  /* 0x000000df5ddf7221 */ /* 0x000fc20000000000 */
[----:B------:R2:W-:Y:S01]  /*3270*/  STL [R1+0x80], R227 ;  /* 0x000080e301007387 */ /* 0x0005e20000100800 */
[----:B------:R-:W-:-:S01]  /*3280*/  FADD R222, R94, R222 ;  /* 0x000000de5ede7221 */ /* 0x000fc20000000000 */
[----:B------:R-:W-:Y:S01]  /*3290*/  FADD R221, R95, R221 ;  /* 0x000000dd5fdd7221 */ /* 0x000fe20000000000 */
[----:B------:R-:W-:-:S01]  /*32a0*/  FADD R220, R96, R220 ;  /* 0x000000dc60dc7221 */ /* 0x000fc20000000000 */
[----:B------:R-:W-:Y:S01]  /*32b0*/  FADD R219, R97, R219 ;  /* 0x000000db61db7221 */ /* 0x000fe20000000000 */
[----:B------:R-:W-:-:S01]  /*32c0*/  FADD R218, R98, R218 ;  /* 0x000000da62da7221 */ /* 0x000fc20000000000 */
[----:B------:R-:W-:Y:S01]  /*32d0*/  FADD R217, R99, R217 ;  /* 0x000000d963d97221 */ /* 0x000fe20000000000 */
[----:B------:R-:W-:-:S01]  /*32e0*/  FADD R216, R100, R216 ;  /* 0x000000d864d87221 */ /* 0x000fc20000000000 */
[----:B------:R-:W-:Y:S01]  /*32f0*/  FADD R215, R101, R215 ;  /* 0x000000d765d77221 */ /* 0x000fe20000000000 */
[----:B------:R-:W-:-:S01]  /*3300*/  FADD R214, R102, R214 ;  /* 0x000000d666d67221 */ /* 0x000fc20000000000 */
[----:B--2---:R-:W2:Y:S01]  /*3310*/  LDL.LU R227, [R1+0x28] ;  /* 0x0000280001e37983 */ /* 0x004ea20000300800 */
[----:B------:R-:W-:-:S01]  /*3320*/  FADD R213, R103, R213 ;  /* 0x000000d567d57221 */ /* 0x000fc20000000000 */
[----:B------:R-:W-:Y:S01]  /*3330*/  FADD R212, R104, R212 ;  /* 0x000000d468d47221 */ /* 0x000fe20000000000 */
[----:B------:R-:W-:-:S01]  /*3340*/  FADD R211, R105, R211 ;  /* 0x000000d369d37221 */ /* 0x000fc20000000000 */
[----:B------:R3:W-:Y:S01]  /*3350*/  STL [R1+0x84], R226 ;  /* 0x000084e201007387 */ /* 0x0007e20000100800 */
[----:B------:R-:W-:-:S03]  /*3360*/  FADD R228, R88, R228 ;  /* 0x000000e458e47221 */ /* 0x000fc60000000000 */
[----:B---3--:R-:W3:Y:S04]  /*3370*/  LDL.LU R226, [R1+0x24] ;  /* 0x0000240001e27983 */ /* 0x008ee80000300800 */
[----:B------:R4:W-:Y:S04]  /*3380*/  STL [R1+0x88], R225 ;  /* 0x000088e101007387 */ /* 0x0009e80000100800 */
[----:B----4-:R-:W4:Y:S04]  /*3390*/  LDL.LU R225, [R1+0x20] ;  /* 0x0000200001e17983 */ /* 0x010f280000300800 */
[----:B------:R0:W-:Y:S04]  /*33a0*/  STL [R1+0x8c], R224 ;  /* 0x00008ce001007387 */ /* 0x0001e80000100800 */
[----:B0-----:R-:W4:Y:S04]  /*33b0*/  LDL.LU R224, [R1+0x1c] ;  /* 0x00001c0001e07983 */ /* 0x001f280000300800 */
        /* <DEDUP_REMOVED lines=13> */
[----:B0-----:R-:W4:Y:S04]  /*3490*/  LDL.LU R217, [R1] ;  /* 0x0000000001d97983 */ /* 0x001f280000300800 */
[----:B------:R-:W-:Y:S04]  /*34a0*/  STL [R1+0xac], R216 ;  /* 0x0000acd801007387 */ /* 0x000fe80000100800 */
[----:B------:R-:W-:Y:S04]  /*34b0*/  STL [R1+0xb0], R215 ;  /* 0x0000b0d701007387 */ /* 0x000fe80000100800 */
[----:B------:R-:W-:Y:S04]  /*34c0*/  STL [R1+0xb4], R214 ;  /* 0x0000b4d601007387 */ /* 0x000fe80000100800 */
[----:B------:R-:W-:Y:S04]  /*34d0*/  STL [R1+0xb8], R213 ;  /* 0x0000b8d501007387 */ /* 0x000fe80000100800 */
[----:B------:R-:W-:Y:S04]  /*34e0*/  STL [R1+0xbc], R212 ;  /* 0x0000bcd401007387 */ /* 0x000fe80000100800 */
[----:B------:R0:W-:Y:S01]  /*34f0*/  STL [R1+0xc0], R211 ;  /* 0x0000c0d301007387 */ /* 0x0001e20000100800 */
[----:B--2---:R-:W-:-:S01]  /*3500*/  FADD R227, R70, R227 ;  /* 0x000000e346e37221 */ /* 0x004fc20000000000 */
[----:B---3--:R-:W-:Y:S01]  /*3510*/  FADD R226, R69, R226 ;  /* 0x000000e245e27221 */ /* 0x008fe20000000000 */
[----:B----4-:R-:W-:-:S01]  /*3520*/  FADD R225, R68, R225 ;  /* 0x000000e144e17221 */ /* 0x010fc20000000000 */
[----:B------:R-:W-:Y:S01]  /*3530*/  FADD R224, R67, R224 ;  /* 0x000000e043e07221 */ /* 0x000fe20000000000 */
[----:B------:R-:W-:-:S01]  /*3540*/  FADD R223, R66, R223 ;  /* 0x000000df42df7221 */ /* 0x000fc20000000000 */
[----:B------:R-:W-:Y:S01]  /*3550*/  FADD R222, R65, R222 ;  /* 0x000000de41de7221 */ /* 0x000fe20000000000 */
[----:B------:R-:W-:-:S01]  /*3560*/  FADD R221, R64, R221 ;  /* 0x000000dd40dd7221 */ /* 0x000fc20000000000 */
[----:B------:R-:W-:Y:S01]  /*3570*/  FADD R220, R63, R220 ;  /* 0x000000dc3fdc7221 */ /* 0x000fe20000000000 */
[----:B------:R-:W-:-:S01]  /*3580*/  FADD R219, R62, R219 ;  /* 0x000000db3edb7221 */ /* 0x000fc20000000000 */
[----:B------:R-:W-:Y:S01]  /*3590*/  FADD R218, R61, R218 ;  /* 0x000000da3dda7221 */ /* 0x000fe20000000000 */
[----:B------:R-:W-:-:S05]  /*35a0*/  FADD R217, R60, R217 ;  /* 0x000000d93cd97221 */ /* 0x000fca0000000000 */
[----:B------:R2:W-:Y:S04]  /*35b0*/  STL [R1], R217 ;  /* 0x000000d901007387 */ /* 0x0005e80000100800 */
[----:B------:R3:W-:Y:S04]  /*35c0*/  STL [R1+0x4], R218 ;  /* 0x000004da01007387 */ /* 0x0007e80000100800 */
[----:B------:R4:W-:Y:S04]  /*35d0*/  STL [R1+0x8], R219 ;  /* 0x000008db01007387 */ /* 0x0009e80000100800 */
[----:B------:R1:W-:Y:S04]  /*35e0*/  STL [R1+0xc], R220 ;  /* 0x00000cdc01007387 */ /* 0x0003e80000100800 */
[----:B------:R1:W-:Y:S04]  /*35f0*/  STL [R1+0x10], R221 ;  /* 0x000010dd01007387 */ /* 0x0003e80000100800 */
[----:B------:R1:W-:Y:S04]  /*3600*/  STL [R1+0x14], R222 ;  /* 0x000014de01007387 */ /* 0x0003e80000100800 */
[----:B------:R1:W-:Y:S04]  /*3610*/  STL [R1+0x18], R223 ;  /* 0x000018df01007387 */ /* 0x0003e80000100800 */
[----:B------:R1:W-:Y:S04]  /*3620*/  STL [R1+0x1c], R224 ;  /* 0x00001ce001007387 */ /* 0x0003e80000100800 */
[----:B0-----:R-:W4:Y:S04]  /*3630*/  LDL.LU R211, [R1+0x2c] ;  /* 0x00002c0001d37983 */ /* 0x001f280000300800 */
[----:B------:R0:W-:Y:S04]  /*3640*/  STL [R1+0x20], R225 ;  /* 0x000020e101007387 */ /* 0x0001e80000100800 */
[----:B------:R-:W4:Y:S04]  /*3650*/  LDL.LU R212, [R1+0x30] ;  /* 0x0000300001d47983 */ /* 0x000f280000300800 */
[----:B------:R0:W-:Y:S04]  /*3660*/  STL [R1+0x24], R226 ;  /* 0x000024e201007387 */ /* 0x0001e80000100800 */
[----:B------:R-:W4:Y:S04]  /*3670*/  LDL.LU R213, [R1+0x34] ;  /* 0x0000340001d57983 */ /* 0x000f280000300800 */
[----:B------:R0:W-:Y:S04]  /*3680*/  STL [R1+0x28], R227 ;  /* 0x000028e301007387 */ /* 0x0001e80000100800 */
[----:B------:R-:W4:Y:S04]  /*3690*/  LDL.LU R214, [R1+0x38] ;  /* 0x0000380001d67983 */ /* 0x000f280000300800 */
[----:B------:R-:W4:Y:S04]  /*36a0*/  LDL.LU R215, [R1+0x3c] ;  /* 0x00003c0001d77983 */ /* 0x000f280000300800 */
[----:B------:R-:W4:Y:S04]  /*36b0*/  LDL.LU R216, [R1+0x40] ;  /* 0x0000400001d87983 */ /* 0x000f280000300800 */
[----:B--2---:R-:W2:Y:S04]  /*36c0*/  LDL.LU R217, [R1+0x44] ;  /* 0x0000440001d97983 */ /* 0x004ea80000300800 */
[----:B---3--:R-:W3:Y:S04]  /*36d0*/  LDL.LU R218, [R1+0x48] ;  /* 0x0000480001da7983 */ /* 0x008ee80000300800 */
[----:B----4-:R-:W4:Y:S04]  /*36e0*/  LDL.LU R219, [R1+0x4c] ;  /* 0x00004c0001db7983 */ /* 0x010f280000300800 */
[----:B-1----:R-:W4:Y:S04]  /*36f0*/  LDL.LU R220, [R1+0x50] ;  /* 0x0000500001dc7983 */ /* 0x002f280000300800 */
[----:B------:R-:W4:Y:S04]  /*3700*/  LDL.LU R221, [R1+0x54] ;  /* 0x0000540001dd7983 */ /* 0x000f280000300800 */
[----:B------:R-:W4:Y:S04]  /*3710*/  LDL.LU R222, [R1+0x58] ;  /* 0x0000580001de7983 */ /* 0x000f280000300800 */
[----:B------:R-:W4:Y:S04]  /*3720*/  LDL.LU R223, [R1+0x5c] ;  /* 0x00005c0001df7983 */ /* 0x000f280000300800 */
[----:B------:R-:W4:Y:S04]  /*3730*/  LDL.LU R224, [R1+0x60] ;  /* 0x0000600001e07983 */ /* 0x000f280000300800 */
[----:B0-----:R-:W4:Y:S04]  /*3740*/  LDL.LU R225, [R1+0x64] ;  /* 0x0000640001e17983 */ /* 0x001f280000300800 */
[----:B------:R-:W4:Y:S04]  /*3750*/  LDL.LU R226, [R1+0x68] ;  /* 0x0000680001e27983 */ /* 0x000f280000300800 */
[----:B------:R-:W4:Y:S01]  /*3760*/  LDL.LU R227, [R1+0x6c] ;  /* 0x00006c0001e37983 */ /* 0x000f220000300800 */
[----:B------:R-:W-:-:S05]  /*3770*/  FADD R211, R71, R211 ;  /* 0x000000d347d37221 */ /* 0x000fca0000000000 */
[----:B------:R0:W-:Y:S01]  /*3780*/  STL [R1+0x2c], R211 ;  /* 0x00002cd301007387 */ /* 0x0001e20000100800 */
[----:B------:R-:W-:-:S03]  /*3790*/  FADD R212, R72, R212 ;  /* 0x000000d448d47221 */ /* 0x000fc60000000000 */
[----:B0-----:R0:W5:Y:S01]  /*37a0*/  LDL.LU R211, [R1+0xc0] ;  /* 0x0000c00001d37983 */ /* 0x0011620000300800 */
[----:B------:R-:W-:-:S03]  /*37b0*/  FADD R213, R73, R213 ;  /* 0x000000d549d57221 */ /* 0x000fc60000000000 */
[----:B------:R1:W-:Y:S01]  /*37c0*/  STL [R1+0x30], R212 ;  /* 0x000030d401007387 */ /* 0x0003e20000100800 */
[----:B------:R-:W-:-:S01]  /*37d0*/  FADD R214, R74, R214 ;  /* 0x000000d64ad67221 */ /* 0x000fc20000000000 */
[----:B------:R-:W-:Y:S02]  /*37e0*/  FADD R215, R75, R215 ;  /* 0x000000d74bd77221 */ /* 0x000fe40000000000 */
[----:B-1----:R0:W5:Y:S01]  /*37f0*/  LDL.LU R212, [R1+0xbc] ;  /* 0x0000bc0001d47983 */ /* 0x0021620000300800 */
[----:B------:R-:W-:-:S03]  /*3800*/  FADD R216, R76, R216 ;  /* 0x000000d84cd87221 */ /* 0x000fc60000000000 */
[----:B------:R1:W-:Y:S01]  /*3810*/  STL [R1+0x34], R213 ;  /* 0x000034d501007387 */ /* 0x0003e20000100800 */
[----:B--2---:R-:W-:-:S03]  /*3820*/  FADD R217, R77, R217 ;  /* 0x000000d94dd97221 */ /* 0x004fc60000000000 */
[----:B-1----:R0:W5:Y:S01]  /*3830*/  LDL.LU R213, [R1+0xb8] ;  /* 0x0000b80001d57983 */ /* 0x0021620000300800 */
[----:B---3--:R-:W-:-:S03]  /*3840*/  FADD R218, R78, R218 ;  /* 0x000000da4eda7221 */ /* 0x008fc60000000000 */
[----:B------:R1:W-:Y:S01]  /*3850*/  STL [R1+0x38], R214 ;  /* 0x000038d601007387 */ /* 0x0003e20000100800 */
[----:B----4-:R-:W-:-:S01]  /*3860*/  FADD R219, R79, R219 ;  /* 0x000000db4fdb7221 */ /* 0x010fc20000000000 */
[----:B------:R-:W-:Y:S02]  /*3870*/  FADD R220, R80, R220 ;  /* 0x000000dc50dc7221 */ /* 0x000fe40000000000 */
[----:B-1----:R0:W5:Y:S04]  /*3880*/  LDL.LU R214, [R1+0xb4] ;  /* 0x0000b40001d67983 */ /* 0x0021680000300800 */
[----:B------:R1:W-:Y:S01]  /*3890*/  STL [R1+0x3c], R215 ;  /* 0x00003cd701007387 */ /* 0x0003e20000100800 */
[----:B------:R-:W-:-:S01]  /*38a0*/  FADD R221, R81, R221 ;  /* 0x000000dd51dd7221 */ /* 0x000fc20000000000 */
[----:B------:R-:W-:-:S02]  /*38b0*/  FADD R222, R82, R222 ;  /* 0x000000de52de7221 */ /* 0x000fc40000000000 */
[----:B-1----:R0:W5:Y:S04]  /*38c0*/  LDL.LU R215, [R1+0xb0] ;  /* 0x0000b00001d77983 */ /* 0x0021680000300800 */
[----:B------:R1:W-:Y:S01]  /*38d0*/  STL [R1+0x40], R216 ;  /* 0x000040d801007387 */ /* 0x0003e20000100800 */
[----:B------:R-:W-:-:S03]  /*38e0*/  FADD R223, R83, R223 ;  /* 0x000000df53df7221 */ /* 0x000fc60000000000 */
        /* <DEDUP_REMOVED lines=13> */
[----:B------:R1:W-:Y:S04]  /*39c0*/  STL [R1+0x54], R221 ;  /* 0x000054dd01007387 */ /* 0x0003e80000100800 */
        /* <DEDUP_REMOVED lines=12> */
[----:B-1----:R0:W5:Y:S01]  /*3a90*/  LDL.LU R227, [R1+0x80] ;  /* 0x0000800001e37983 */ /* 0x0021620000300800 */
        /* <DEDUP_REMOVED lines=82> */
[----:B0-----:R-:W-:-:S06]  /*3fc0*/  UMOV UR6, URZ ;  /* 0x0000003f00067c82 */ /* 0x001fcc0008000000 */
.L_x_24:
[----:B------:R-:W-:Y:S05]  /*3fd0*/  @!P1 BRA `(.L_x_25) ;  /* 0x0000000000049947 */ /* 0x000fea0003800000 */
[----:B------:R-:W-:Y:S01]  /*3fe0*/  BPT.TRAP 0x1 ;  /* 0x000000040000795c */ /* 0x000fe20000300000 */
.L_x_25:
[----:B------:R-:W-:Y:S02]  /*3ff0*/  UISETP.GT.U32.AND UP0, UPT, UR13, 0x1, UPT ;  /* 0x000000010d00788c */ /* 0x000fe4000bf04070 */
[----:B------:R-:W-:-:S04]  /*4000*/  ULEA UR8, UR25, UR11, 0x3 ;  /* 0x0000000b19087291 */ /* 0x000fc8000f8e183f */
[----:B------:R-:W-:Y:S01]  /*4010*/  UIADD3 UR8, UR8, 0x20, URZ ;  /* 0x0000002008087890 */ /* 0x000fe2000fffe03f */
[----:B------:R-:W-:-:S03]  /*4020*/  PLOP3.LUT P0, PT, PT, PT, UP0, 0x80, 0x0 ;  /* 0x000000000000781c */ /* 0x000fc60003f0f008 */
[----:B------:R-:W-:-:S09]  /*4030*/  UPRMT UR8, URZ, 0x654, UR8 ;  /* 0x000006543f087896 */ /* 0x000fd20008000008 */
[----:B------:R-:W-:Y:S01]  /*4040*/  SYNCS.ARRIVE.TRANS64.RED.A1T0 RZ, [UR8], RZ ;  /* 0x000000ffffff79a7 */ /* 0x000fe20008100408 */
[----:B------:R-:W-:Y:S05]  /*4050*/  @P0 BRA `(.L_x_26) ;  /* 0x0000000000040947 */ /* 0x000fea0003800000 */
[----:B------:R-:W-:Y:S01]  /*4060*/  BPT.TRAP 0x1 ;  /* 0x000000040000795c */ /* 0x000fe20000300000 */
.L_x_26:
[----:B------:R-:W-:Y:S02]  /*4070*/  UISETP.GT.AND UP2, UPT, UR26, 0x1, UPT ;  /* 0x000000011a00788c */ /* 0x000fe4000bf44270 */
[----:B------:R-:W-:Y:S02]  /*4080*/  UIADD3 UR23, UR23, 0x1, URZ ;  /* 0x0000000117177890 */ /* 0x000fe4000fffe03f */
[----:B------:R-:W-:Y:S02]  /*4090*/  UIADD3 UR25, UR25, 0x1, URZ ;  /* 0x0000000119197890 */ /* 0x000fe4000fffe03f */
[----:B------:R-:W-:Y:S01]  /*40a0*/  PLOP3.LUT P0, PT, PT, PT, UP2, 0x80, 0x0 ;  /* 0x000000000000781c */ /* 0x000fe20003f0f028 */
[----:B------:R-:W-:Y:S02]  /*40b0*/  UISETP.NE.AND UP0, UPT, UR23, 0x4, UPT ;  /* 0x000000041700788c */ /* 0x000fe4000bf05270 */
[----:B------:R-:W-:Y:S02]  /*40c0*/  UIADD3 UR16, UR26, -0x1, URZ ;  /* 0xffffffff1a107890 */ /* 0x000fe4000fffe03f */
[----:B------:R-:W-:-:S02]  /*40d0*/  USEL UR8, URZ, 0x1, UP0 ;  /* 0x000000013f087887 */ /* 0x000fc40008000000 */
[----:B------:R-:W-:Y:S02]  /*40e0*/  UISETP.NE.AND UP1, UPT, UR25, 0x4, UPT ;  /* 0x000000041900788c */ /* 0x000fe4000bf25270 */
[----:B------:R-:W-:Y:S02]  /*40f0*/  ULOP3.LUT UR24, UR24, UR8, URZ, 0x3c, !UPT ;  /* 0x0000000818187292 */ /* 0x000fe4000f8e3c3f */
[----:B------:R-:W-:Y:S02]  /*4100*/  USEL UR23, UR23, URZ, UP0 ;  /* 0x0000003f17177287 */ /* 0x000fe40008000000 */
[----:B------:R-:W-:Y:S01]  /*4110*/  USEL UR25, UR25, URZ, UP1 ;  /* 0x0000003f19197287 */ /* 0x000fe20008800000 */
[----:B------:R-:W-:Y:S01]  /*4120*/  UMOV UR8, 0x1 ;  /* 0x0000000100087882 */ /* 0x000fe20000000000 */
[----:B------:R-:W-:Y:S01]  /*4130*/  UMOV UR26, UR16 ;  /* 0x00000010001a7c82 */ /* 0x000fe20008000000 */
[----:B------:R-:W-:Y:S09]  /*4140*/  @P0 BRA `(.L_x_27) ;  /* 0xffffffec002c0947 */ /* 0x000ff2000383ffff */
.L_x_19:
[----:B------:R-:W-:-:S04]  /*4150*/  UISETP.NE.AND UP0, UPT, UR6, URZ, UPT ;  /* 0x0000003f0600728c */ /* 0x000fc8000bf05270 */
[----:B------:R-:W-:-:S06]  /*4160*/  USEL UR6, URZ, 0x1, !UP0 ;  /* 0x000000013f067887 */ /* 0x000fcc000c000000 */
[----:B------:R-:W-:-:S13]  /*4170*/  ISETP.NE.AND P0, PT, RZ, UR6, PT ;  /* 0x00000006ff007c0c */ /* 0x000fda000bf05270 */
[----:B------:R-:W-:Y:S05]  /*4180*/  @!P0 BRA `(.L_x_28) ;  /* 0x0000000c00c48947 */ /* 0x000fea0003800000 */
[----:B------:R-:W-:Y:S02]  /*4190*/  WARPGROUP.DEPBAR.LE gsb0, 0x0 ;  /* 0x00008000000079c5 */ /* 0x000fe40000010000 */
[----:B-----5:R-:W-:Y:S01]  /*41a0*/  FADD R227, R89, R227 ;  /* 0x000000e359e37221 */ /* 0x020fe20000000000 */
[----:B------:R-:W-:-:S04]  /*41b0*/  FADD R228, R88, R228 ;  /* 0x000000e458e47221 */ /* 0x000fc80000000000 */
[----:B------:R2:W-:Y:S04]  /*41c0*/  STL [R1+0x80], R227 ;  /* 0x000080e301007387 */ /* 0x0005e80000100800 */
[----:B--2---:R-:W2:Y:S04]  /*41d0*/  LDL.LU R227, [R1+0x6c] ;  /* 0x00006c0001e37983 */ /* 0x004ea80000300800 */
[----:B--2---:R2:W-:Y:S04]  /*41e0*/  STL [R1+0x84], R227 ;  /* 0x000084e301007387 */ /* 0x0045e80000100800 */
        /* <DEDUP_REMOVED lines=52> */
[----:B--2---:R-:W2:Y:S01]  /*4530*/  LDL.LU R227, [R1] ;  /* 0x0000000001e37983 */ /* 0x004ea20000300800 */
[----:B------:R-:W-:Y:S01]  /*4540*/  FADD R226, R90, R226 ;  /* 0x000000e25ae27221 */ /* 0x000fe20000000000 */
        /* <DEDUP_REMOVED lines=97> */
[----:B--2---:R-:W-:-:S05]  /*4b60*/  FADD R227, R60, R227 ;  /* 0x000000e33ce37221 */ /* 0x004fca0000000000 */
[----:B------:R2:W-:Y:S04]  /*4b70*/  STL [R1], R227 ;  /* 0x000000e301007387 */ /* 0x0005e80000100800 */
[----:B--2---:R-:W2:Y:S02]  /*4b80*/  LDL.LU R227, [R1+0xec] ;  /* 0x0000ec0001e37983 */ /* 0x004ea40000300800 */
[----:B--2---:R-:W-:-:S05]  /*4b90*/  FADD R227, R61, R227 ;  /* 0x000000e33de37221 */ /* 0x004fca0000000000 */
[----:B------:R2:W-:Y:S04]  /*4ba0*/  STL [R1+0x4], R227 ;  /* 0x000004e301007387 */ /* 0x0005e80000100800 */
        /* <DEDUP_REMOVED lines=78> */
[----:B--2---:R2:W5:Y:S02]  /*5090*/  LDL.LU R227, [R1+0x80] ;  /* 0x0000800001e37983 */ /* 0x0045640000300800 */
.L_x_28:
[----:B------:R-:W-:Y:S02]  /*50a0*/  WARPGROUP.DEPBAR.LE gsb0, 0x0 ;  /* 0x00008000000079c5 */ /* 0x000fe40000010000 */
[----:B------:R-:W3:Y:S02]  /*50b0*/  LDC R24, c[0x0][0x28c] ;  /* 0x0000a300ff187b82 */ /* 0x000ee40000000800 */
[----:B---3--:R-:W-:-:S13]  /*50c0*/  ISETP.GE.AND P0, PT, R24, 0x1, PT ;  /* 0x000000011800780c */ /* 0x008fda0003f06270 */
[----:B------:R-:W-:Y:S05]  /*50d0*/  @!P0 BRA `(.L_x_29) ;  /* 0x0000000000408947 */ /* 0x000fea0003800000 */
[----:B------:R-:W-:-:S06]  /*50e0*/  UISETP.NE.AND UP0, UPT, UR22, 0x3, UPT ;  /* 0x000000031600788c */ /* 0x000fcc000bf05270 */
[----:B------:R-:W-:-:S13]  /*50f0*/  PLOP3.LUT P0, PT, PT, PT, UP0, 0x80, 0x0 ;  /* 0x000000000000781c */ /* 0x000fda0003f0f008 */
[----:B------:R-:W-:Y:S05]  /*5100*/  @!P0 BRA `(.L_x_30) ;  /* 0x0000000000048947 */ /* 0x000fea0003800000 */
[----:B------:R-:W-:Y:S01]  /*5110*/  BPT.TRAP 0x1 ;  /* 0x000000040000795c */ /* 0x000fe20000300000 */
.L_x_30:
[----:B------:R-:W-:-:S04]  /*5120*/  UISETP.LT.AND UP0, UPT, UR9, 0x1, UPT ;  /* 0x000000010900788c */ /* 0x000fc8000bf01270 */
[----:B------:R-:W-:Y:S02]  /*5130*/  USEL UR6, UR9, 0x1, UP0 ;  /* 0x0000000109067887 */ /* 0x000fe40008000000 */
[----:B------:R-:W-:Y:S02]  /*5140*/  UISETP.GT.U32.AND UP0, UPT, UR13, 0x1, UPT ;  /* 0x000000010d00788c */ /* 0x000fe4000bf04070 */
[----:B------:R-:W-:-:S04]  /*5150*/  UIADD3 UR6, UR5, UR9, -UR6 ;  /* 0x0000000905067290 */ /* 0x000fc8000fffe806 */
[----:B------:R-:W-:Y:S01]  /*5160*/  USHF.L.U32 UR6, UR6, 0x3, URZ ;  /* 0x0000000306067899 */ /* 0x000fe2000800063f */
[----:B------:R-:W-:-:S03]  /*5170*/  PLOP3.LUT P0, PT, PT, PT, UP0, 0x80, 0x0 ;  /* 0x000000000000781c */ /* 0x000fc60003f0f008 */
[----:B------:R-:W-:-:S04]  /*5180*/  ULOP3.LUT UR6, UR6, 0x18, URZ, 0xc0, !UPT ;  /* 0x0000001806067892 */ /* 0x000fc8000f8ec03f */
[----:B------:R-:W-:-:S04]  /*5190*/  UIADD3 UR6, UR11, 0x20, UR6 ;  /* 0x000000200b067890 */ /* 0x000fc8000fffe006 */
[----:B------:R-:W-:-:S09]  /*51a0*/  UPRMT UR6, URZ, 0x654, UR6 ;  /* 0x000006543f067896 */ /* 0x000fd20008000006 */
[----:B------:R-:W-:Y:S01]  /*51b0*/  SYNCS.ARRIVE.TRANS64.RED.A1T0 RZ, [UR6], RZ ;  /* 0x000000ffffff79a7 */ /* 0x000fe20008100406 */
[----:B------:R-:W-:Y:S05]  /*51c0*/  @P0 BRA `(.L_x_29) ;  /* 0x0000000000040947 */ /* 0x000fea0003800000 */
[----:B------:R-:W-:Y:S01]  /*51d0*/  BPT.TRAP 0x1 ;  /* 0x000000040000795c */ /* 0x000fe20000300000 */
.L_x_29:
[----:B------:R3:W-:Y:S01]  /*51e0*/  STL [R1+0x88], R3 ;  /* 0x0000880301007387 */ /* 0x0007e20000100800 */
[----:B------:R-:W4:Y:S01]  /*51f0*/  LDC R28, c[0x0][0x288] ;  /* 0x0000a200ff1c7b82 */ /* 0x000f220000000800 */
[----:B------:R-:W-:Y:S02]  /*5200*/  ULDC UR6, c[0x0][0x284] ;  /* 0x0000a10000067ab9 */ /* 0x000fe40000000800 */
[----:B---3--:R-:W3:Y:S04]  /*5210*/  LDL.LU R3, [R1+0x78] ;  /* 0x0000780001037983 */ /* 0x008ee80000300800 */
[----:B------:R0:W-:Y:S04]  /*5220*/  STL [R1+0x84], R2 ;  /* 0x0000840201007387 */ /* 0x0001e80000100800 */
[----:B0-----:R-:W2:Y:S04]  /*5230*/  LDL.LU R2, [R1+0x7c] ;  /* 0x00007c0001027983 */ /* 0x001ea80000300800 */
[----:B-----5:R0:W-:Y:S02]  /*5240*/  STL [R1+0x80], R0 ;  /* 0x0000800001007387 */ /* 0x0201e40000100800 */
[----:B0-----:R-:W0:Y:S02]  /*5250*/  S2R R0, SR_TID.X ;  /* 0x0000000000007919 */ /* 0x001e240000002100 */
[----:B0-----:R-:W-:-:S02]  /*5260*/  SHF.R.U32.HI R24, RZ, 0x2, R0 ;  /* 0x00000002ff187819 */ /* 0x001fc40000011600 */
[----:B------:R-:W-:Y:S02]  /*5270*/  LOP3.LUT R26, R0, 0x60, RZ, 0xc0, !PT ;  /* 0x00000060001a7812 */ /* 0x000fe400078ec0ff */
[----:B------:R-:W-:Y:S02]  /*5280*/  SHF.R.U32.HI R27, RZ, 0x7, R0 ;  /* 0x00000007ff1b7819 */ /* 0x000fe40000011600 */
[----:B------:R-:W-:Y:S02]  /*5290*/  LOP3.LUT R25, R24, 0x7, RZ, 0xc0, !PT ;  /* 0x0000000718197812 */ /* 0x000fe400078ec0ff */
[----:B------:R-:W-:Y:S02]  /*52a0*/  SHF.R.U32.HI R26, RZ, 0x1, R26 ;  /* 0x00000001ff1a7819 */ /* 0x000fe4000001161a */
[----:B------:R-:W-:Y:S02]  /*52b0*/  LOP3.LUT R24, R27, 0x1, RZ, 0xc0, !PT ;  /* 0x000000011b187812 */ /* 0x000fe400078ec0ff */
[----:B------:R-:W-:Y:S01]  /*52c0*/  IADD3 R31, RZ, -R26, -R25 ;  /* 0x8000001aff1f7210 */ /* 0x000fe20007ffe819 */
[C---:B------:R-:W-:Y:S01]  /*52d0*/  IMAD.SHL.U32 R32, R0.reuse, 0x2, RZ ;  /* 0x0000000200207824 */ /* 0x040fe200078e00ff */
[----:B------:R-:W-:Y:S01]  /*52e0*/  LOP3.LUT R27, R0, 0x3, RZ, 0xc0, !PT ;  /* 0x00000003001b7812 */ /* 0x000fe200078ec0ff */
[----:B------:R-:W-:-:S02]  /*52f0*/  IMAD.SHL.U32 R30, R24, 0x40, RZ ;  /* 0x00000040181e7824 */ /* 0x000fc400078e00ff */
[----:B------:R-:W-:Y:S02]  /*5300*/  IMAD R31, R24, -0x40, R31 ;  /* 0xffffffc0181f7824 */ /* 0x000fe400078e021f */
[----:B---3--:R-:W-:Y:S02]  /*5310*/  IMAD.SHL.U32 R29, R3, 0x80, RZ ;  /* 0x00000080031d7824 */ /* 0x008fe400078e00ff */
[----:B------:R0:W5:Y:S01]  /*5320*/  LDL.LU R3, [R1+0x88] ;  /* 0x0000880001037983 */ /* 0x0001620000300800 */
[----:B------:R-:W-:Y:S01]  /*5330*/  LOP3.LUT R43, R30, 0x40, R25, 0xe2, !PT ;  /* 0x000000401e2b7812 */ /* 0x000fe200078ee219 */
[----:B----4-:R-:W-:Y:S01]  /*5340*/  IMAD R42, R27, -0x2, R28 ;  /* 0xfffffffe1b2a7824 */ /* 0x010fe200078e021c */
[----:B------:R-:W-:Y:S01]  /*5350*/  ISETP.GE.AND P0, PT, R29, R28, PT ;  /* 0x0000001c1d00720c */ /* 0x000fe20003f06270 */
[C---:B--2---:R-:W-:Y:S02]  /*5360*/  IMAD.SHL.U32 R24, R2.reuse, 0x100, RZ ;  /* 0x0000010002187824 */ /* 0x044fe400078e00ff */
[----:B------:R-:W-:-:S02]  /*5370*/  IMAD.WIDE R38, R2, 0x100, RZ ;  /* 0x0000010002267825 */ /* 0x000fc400078e02ff */
[----:B------:R0:W5:Y:S04]  /*5380*/  LDL.LU R2, [R1+0x84] ;  /* 0x0000840001027983 */ /* 0x0001680000300800 */
[----:B------:R0:W5:Y:S01]  /*5390*/  LDL.LU R0, [R1+0x80] ;  /* 0x0000800001007983 */ /* 0x0001620000300800 */
[----:B------:R-:W-:Y:S01]  /*53a0*/  ISETP.GE.OR P0, PT, R24, UR6, P0 ;  /* 0x0000000618007c0c */ /* 0x000fe20008706670 */
[----:B------:R-:W-:Y:S01]  /*53b0*/  IMAD.IADD R42, R42, 0x1, -R29 ;  /* 0x000000012a2a7824 */ /* 0x000fe200078e0a1d */
[----:B------:R-:W-:Y:S01]  /*53c0*/  IADD3 R41, -R24, UR6, R31 ;  /* 0x0000000618297c10 */ /* 0x000fe2000fffe11f */
[----:B------:R-:W-:Y:S01]  /*53d0*/  IMAD.MOV.U32 R40, RZ, RZ, -0x1 ;  /* 0xffffffffff287424 */ /* 0x000fe200078e00ff */
[----:B------:R-:W-:Y:S02]  /*53e0*/  LOP3.LUT R43, R38, R43, R26, 0xfe, !PT ;  /* 0x0000002b262b7212 */ /* 0x000fe400078efe1a */
[----:B------:R-:W-:-:S07]  /*53f0*/  LOP3.LUT R32, R29, 0x6, R32, 0xf8, !PT ;  /* 0x000000061d207812 */ /* 0x000fce00078ef820 */
[----:B0-----:R-:W-:Y:S05]  /*5400*/  @P0 BRA `(.L_x_31) ;  /* 0x00000090000c0947 */ /* 0x001fea0003800000 */
[----:B------:R-:W0:Y:S01]  /*5410*/  LDC.64 R28, c[0x0][0x5c8] ;  /* 0x00017200ff1c7b82 */ /* 0x000e220000000a00 */
[----:B------:R-:W-:Y:S01]  /*5420*/  USHF.R.S32.HI UR7, URZ, 0x1f, UR12 ;  /* 0x0000001f3f077899 */ /* 0x000fe2000801140c */
[--C-:B------:R-:W-:Y:S01]  /*5430*/  SHF.R.S32.HI R33, RZ, 0x1f, R32.reuse ;  /* 0x0000001fff217819 */ /* 0x100fe20000011420 */
[----:B------:R-:W-:Y:S01]  /*5440*/  ULDC.64 UR10, c[0x0][0x5d0] ;  /* 0x00017400000a7ab9 */ /* 0x000fe20000000a00 */
[----:B------:R-:W-:Y:S01]  /*5450*/  BSSY B0, `(.L_x_31) ;  /* 0x00008fe000007945 */ /* 0x000fe20003800000 */
[----:B------:R-:W-:Y:S02]  /*5460*/  UIMAD UR6, UR7, UR10, URZ ;  /* 0x0000000a070672a4 */ /* 0x000fe4000f8e023f */
[----:B------:R-:W-:Y:S02]  /*5470*/  IMAD.U32 R27, RZ, RZ, UR10 ;  /* 0x0000000aff1b7e24 */ /* 0x000fe4000f8e00ff */
[----:B------:R-:W-:Y:S02]  /*5480*/  UIMAD UR6, UR12, UR11, UR6 ;  /* 0x0000000b0c0672a4 */ /* 0x000fe4000f8e0206 */
[----:B------:R-:W-:Y:S01]  /*5490*/  IMAD.WIDE.U32 R26, R27, UR12, R32 ;  /* 0x0000000c1b1a7c25 */ /* 0x000fe2000f8e0020 */
[----:B------:R-:W-:-:S03]  /*54a0*/  ULDC.64 UR10, c[0x0][0x5c0] ;  /* 0x00017000000a7ab9 */ /* 0x000fc60000000a00 */
[----:B------:R-:W-:Y:S02]  /*54b0*/  VIADD R27, R27, UR6 ;  /* 0x000000061b1b7c36 */ /* 0x000fe40008000000 */
[-C--:B0-----:R-:W-:Y:S01]  /*54c0*/  IMAD R24, R39, R28.reuse, RZ ;  /* 0x0000001c27187224 */ /* 0x081fe200078e02ff */
[----:B------:R-:W-:Y:S01]  /*54d0*/  SHF.L.U64.HI R34, R28, 0x3, R29 ;  /* 0x000000031c227819 */ /* 0x000fe2000001021d */
[----:B------:R-:W-:-:S04]  /*54e0*/  IMAD.WIDE.U32 R26, R43, R28, R26 ;  /* 0x0000001c2b1a7225 */ /* 0x000fc800078e001a */
[----:B------:R-:W-:Y:S01]  /*54f0*/  IMAD R25, R43, R29, R24 ;  /* 0x0000001d2b197224 */ /* 0x000fe200078e0218 */
[----:B------:R-:W-:Y:S01]  /*5500*/  IADD3 R24, P2, R26, UR10, RZ ;  /* 0x0000000a1a187c10 */ /* 0x000fe2000ff5e0ff */
[C---:B------:R-:W-:Y:S01]  /*5510*/  IMAD.SHL.U32 R35, R28.reuse, 0x8, RZ ;  /* 0x000000081c237824 */ /* 0x040fe200078e00ff */
[----:B------:R-:W-:Y:S01]  /*5520*/  LEA R30, P3, R28, R26, 0x7 ;  /* 0x0000001a1c1e7211 */ /* 0x000fe200078638ff */
[----:B------:R-:W-:-:S03]  /*5530*/  IMAD.IADD R27, R27, 0x1, R25 ;  /* 0x000000011b1b7824 */ /* 0x000fc600078e0219 */
[----:B------:R-:W-:Y:S02]  /*5540*/  IADD3 R26, P1, P0, R26, UR10, R35 ;  /* 0x0000000a1a1a7c10 */ /* 0x000fe4000f83e023 */
[----:B------:R-:W-:Y:S02]  /*5550*/  IADD3.X R25, R27, UR11, RZ, P2, !PT ;  /* 0x0000000b1b197c10 */ /* 0x000fe400097fe4ff */
[----:B------:R-:W-:Y:S02]  /*5560*/  FSETP.NEU.AND P2, PT, RZ, UR21, PT ;  /* 0x00000015ff007c0b */ /* 0x000fe4000bf4d000 */
[----:B------:R-:W-:Y:S02]  /*5570*/  LEA.HI.X R31, R28, R27, R29, 0x7, P3 ;  /* 0x0000001b1c1f7211 */ /* 0x000fe400018f3c1d */
[C---:B------:R-:W-:Y:S02]  /*5580*/  IADD3 R28, P3, R30.reuse, UR10, RZ ;  /* 0x0000000a1e1c7c10 */ /* 0x040fe4000ff7e0ff */
[----:B------:R-:W-:-:S02]  /*5590*/  IADD3 R30, P5, P6, R30, UR10, R35 ;  /* 0x0000000a1e1e7c10 */ /* 0x000fc4000febe023 */
[----:B------:R-:W-:Y:S02]  /*55a0*/  IADD3.X R29, R31, UR11, RZ, P3, !PT ;  /* 0x0000000b1f1d7c10 */ /* 0x000fe40009ffe4ff */
[--C-:B------:R-:W-:Y:S02]  /*55b0*/  IADD3.X R27, R27, UR11, R34.reuse, P1, P0 ;  /* 0x0000000b1b1b7c10 */ /* 0x100fe40008fe0422 */
[----:B------:R-:W-:Y:S01]  /*55c0*/  IADD3.X R31, R31, UR11, R34, P5, P6 ;  /* 0x0000000b1f1f7c10 */ /* 0x000fe2000afec422 */
[----:B------:R-:W-:Y:S06]  /*55d0*/  @!P2 BRA `(.L_x_32) ;  /* 0x0000006c0014a947 */ /* 0x000fec0003800000 */
[----:B------:R-:W-:Y:S01]  /*55e0*/  ULDC.64 UR10, c[0x0][0x5b8] ;  /* 0x00016e00000a7ab9 */ /* 0x000fe20000000a00 */
[----:B------:R-:W-:Y:S01]  /*55f0*/  ISETP.GE.AND P0, PT, R41, 0x1, PT ;  /* 0x000000012900780c */ /* 0x000fe20003f06270 */
[----:B------:R-:W-:Y:S02]  /*5600*/  UIMAD UR6, UR7, UR10, URZ ;  /* 0x0000000a070672a4 */ /* 0x000fe4000f8e023f */
[----:B------:R-:W-:Y:S01]  /*5610*/  IMAD.U32 R35, RZ, RZ, UR10 ;  /* 0x0000000aff237e24 */ /* 0x000fe2000f8e00ff */
[----:B------:R-:W-:Y:S01]  /*5620*/  BSSY B1, `(.L_x_33) ;  /* 0x0000010000017945 */ /* 0x000fe20003800000 */
[----:B------:R-:W-:Y:S01]  /*5630*/  ISETP.LT.OR P3, PT, R42, 0x1, !P0 ;  /* 0x000000012a00780c */ /* 0x000fe20004761670 */
[----:B------:R-:W-:Y:S02]  /*5640*/  UIMAD UR6, UR12, UR11, UR6 ;  /* 0x0000000b0c0672a4 */ /* 0x000fe4000f8e0206 */
[----:B------:R-:W-:Y:S01]  /*5650*/  IMAD.WIDE.U32 R32, R35, UR12, R32 ;  /* 0x0000000c23207c25 */ /* 0x000fe2000f8e0020 */
[----:B------:R-:W-:-:S03]  /*5660*/  ULDC.64 UR10, c[0x0][0x5a8] ;  /* 0x00016a00000a7ab9 */ /* 0x000fc60000000a00 */
[----:B------:R-:W-:Y:S02]  /*5670*/  IMAD.MOV.U32 R36, RZ, RZ, R32 ;  /* 0x000000ffff247224 */ /* 0x000fe400078e0020 */
[----:B------:R-:W-:Y:S01]  /*5680*/  VIADD R37, R33, UR6 ;  /* 0x0000000621257c36 */ /* 0x000fe20008000000 */
[----:B------:R-:W-:Y:S02]  /*5690*/  ULDC.64 UR6, c[0x0][0x5b0] ;  /* 0x00016c0000067ab9 */ /* 0x000fe40000000a00 */
[----:B------:R-:W-:Y:S02]  /*56a0*/  IMAD R34, R39, UR6, RZ ;  /* 0x0000000627227c24 */ /* 0x000fe4000f8e02ff */
[----:B------:R-:W-:-:S04]  /*56b0*/  IMAD.WIDE.U32 R32, R43, UR6, R36 ;  /* 0x000000062b207c25 */ /* 0x000fc8000f8e0024 */
[--C-:B------:R-:W-:Y:S01]  /*56c0*/  IMAD R35, R43, UR7, R34.reuse ;  /* 0x000000072b237c24 */ /* 0x100fe2000f8e0222 */
[----:B------:R-:W-:Y:S02]  /*56d0*/  IADD3 R32, P1, R32, UR10, RZ ;  /* 0x0000000a20207c10 */ /* 0x000fe4000ff3e0ff */
[----:B------:R-:W-:Y:S02]  /*56e0*/  PRMT R34, RZ, 0x7610, R34 ;  /* 0x00007610ff227816 */ /* 0x000fe40000000022 */
[----:B------:R-:W-:Y:S01]  /*56f0*/  IADD3.X R33, R33, UR11, R35, P1, !PT ;  /* 0x0000000b21217c10 */ /* 0x000fe20008ffe423 */
[----:B------:R-:W-:Y:S08]  /*5700*/  @P3 BRA `(.L_x_34) ;  /* 0x0000000000043947 */ /* 0x000ff00003800000 */
[----:B------:R0:W5:Y:S02]  /*5710*/  LDG.E.U8 R34, desc[UR14][R32.64] ;  /* 0x0000000e20227981 */ /* 0x000164000c1e1100 */
.L_x_34:
[----:B------:R-:W-:Y:S05]  /*5720*/  BSYNC B1 ;  /* 0x0000000000017941 */ /* 0x000fea0003800000 */
.L_x_33:
[----:B-----5:R-:W-:Y:S01]  /*5730*/  LOP3.LUT R34, R34, 0xff, RZ, 0xc0, !PT ;  /* 0x000000ff22227812 */ /* 0x020fe200078ec0ff */
[----:B------:R-:W-:Y:S01]  /*5740*/  BSSY B1, `(.L_x_35) ;  /* 0x000000b000017945 */ /* 0x000fe20003800000 */
[----:B------:R-:W-:Y:S02]  /*5750*/  ISETP.LT.OR P2, PT, R42, 0x2, !P0 ;  /* 0x000000022a00780c */ /* 0x000fe40004741670 */
[----:B------:R-:W-:-:S05]  /*5760*/  F2FP.F16.E4M3.UNPACK_B R34, R34 ;  /* 0x00000022ff22723e */ /* 0x000fca00020006ff */
[----:B------:R-:W-:-:S05]  /*5770*/  HADD2.F32 R34, -RZ, R34.H0_H0 ;  /* 0x20000022ff227230 */ /* 0x000fca0000004100 */
[----:B------:R-:W-:Y:S01]  /*5780*/  FMUL R35, R34, UR21 ;  /* 0x0000001522237c20 */ /* 0x000fe20008400000 */
[----:B------:R-:W-:-:S03]  /*5790*/  PRMT R34, RZ, 0x7610, R34 ;  /* 0x00007610ff227816 */ /* 0x000fc60000000022 */
[----:B------:R-:W-:-:S05]  /*57a0*/  FFMA R35, R228, UR20, R35 ;  /* 0x00000014e4237c23 */ /* 0x000fca0008000023 */
[----:B------:R-:W-:-:S05]  /*57b0*/  F2FP.SATFINITE.E4M3.F32.PACK_AB_MERGE_C R35, RZ, R35, RZ ;  /* 0x00000023ff23723e */ /* 0x000fca00048070ff */
[----:B------:R2:W-:Y:S01]  /*57c0*/  @!P3 STG.E.U8 desc[UR14][R24.64], R35 ;  /* 0x000000231800b986 */ /* 0x0005e2000c10110e */
[----:B------:R-:W-:Y:S05]  /*57d0*/  @P2 BRA `(.L_x_36) ;  /* 0x0000000000042947 */ /* 0x000fea0003800000 */
[----:B------:R3:W5:Y:S02]  /*57e0*/  LDG.E.U8 R34, desc[UR14][R32.64+0x1] ;  /* 0x0000010e20227981 */ /* 0x000764000c1e1100 */
.L_x_36:
[----:B------:R-:W-:Y:S05]  /*57f0*/  BSYNC B1 ;  /* 0x0000000000017941 */ /* 0x000fea0003800000 */
.L_x_35:
[----:B-----5:R-:W-:Y:S01]  /*5800*/  LOP3.LUT R34, R34, 0xff, RZ, 0xc0, !PT ;  /* 0x000000ff22227812 */ /* 0x020fe200078ec0ff */
[----:B------:R-:W-:Y:S01]  /*5810*/  BSSY B1, `(.L_x_37) ;  /* 0x0000013000017945 */ /* 0x000fe20003800000 */
[----:B------:R-:W-:Y:S02]  /*5820*/  IADD3 R45, P1, R43, 0x8, RZ ;  /* 0x000000082b2d7810 */ /* 0x000fe40007f3e0ff */
[----:B------:R-:W-:-:S03]  /*5830*/  F2FP.F16.E4M3.UNPACK_B R34, R34 ;  /* 0x00000022ff22723e */ /* 0x000fc600020006ff */
[----:B--2---:R-:W-:Y:S01]  /*5840*/  IMAD.X R35, RZ, RZ, R39, P1 ;  /* 0x000000ffff237224 */ /* 0x004fe200008e0627 */
[----:B------:R-:W-:Y:S01]  /*5850*/  ISETP.GE.AND P1, PT, R41, 0x9, PT ;  /* 0x000000092900780c */ /* 0x000fe20003f26270 */
[----:B------:R-:W-:Y:S02]  /*5860*/  HADD2.F32 R34, -RZ, R34.H0_H0 ;  /* 0x20000022ff227230 */ /* 0x000fe40000004100 */
[----:B------:R-:W-:Y:S01]  /*5870*/  IMAD R46, R35, UR6, RZ ;  /* 0x00000006232e7c24 */ /* 0x000fe2000f8e02ff */
[----:B------:R-:W-:Y:S02]  /*5880*/  ISETP.LT.OR P5, PT, R42, 0x1, !P1 ;  /* 0x000000012a00780c */ /* 0x000fe40004fa1670 */
[----:B------:R-:W-:Y:S01]  /*5890*/  FMUL R44, R34, UR21 ;  /* 0x00000015222c7c20 */ /* 0x000fe20008400000 */
[----:B------:R-:W-:-:S04]  /*58a0*/  IMAD.WIDE.U32 R34, R45, UR6, R36 ;  /* 0x000000062d227c25 */ /* 0x000fc8000f8e0024 */
[----:B------:R-:W-:Y:S01]  /*58b0*/  FFMA R44, R227, UR20, R44 ;  /* 0x00000014e32c7c23 */ /* 0x000fe2000800002c */
[----:B------:R-:W-:Y:S01]  /*58c0*/  IMAD R45, R45, UR7, R46 ;  /* 0x000000072d2d7c24 */ /* 0x000fe2000f8e022e */
[----:B------:R-:W-:-:S03]  /*58d0*/  IADD3 R34, P3, R34, UR10, RZ ;  /* 0x0000000a22227c10 */ /* 0x000fc6000ff7e0ff */
[----:B------:R-:W-:Y:S02]  /*58e0*/  F2FP.SATFINITE.E4M3.F32.PACK_AB_MERGE_C R47, RZ, R44, RZ ;  /* 0x0000002cff2f723e */ /* 0x000fe400048070ff */
[----:B------:R-:W-:Y:S02]  /*58f0*/  IADD3.X R35, R35, UR11, R45, P3, !PT ;  /* 0x0000000b23237c10 */ /* 0x000fe40009ffe42d */
[----:B------:R-:W-:Y:S01]  /*5900*/  PRMT R44, RZ, 0x7610, R44 ;  /* 0x00007610ff2c7816 */ /* 0x000fe2000000002c */
[----:B------:R2:W-:Y:S01]  /*5910*/  @!P2 STG.E.U8 desc[UR14][R24.64+0x1], R47 ;  /* 0x0000012f1800a986 */ /* 0x0005e2000c10110e */
[----:B------:R-:W-:Y:S05]  /*5920*/  @P5 BRA `(.L_x_38) ;  /* 0x0000000000045947 */ /* 0x000fea0003800000 */
[----:B------:R4:W5:Y:S02]  /*5930*/  LDG.E.U8 R44, desc[UR14][R34.64] ;  /* 0x0000000e222c7981 */ /* 0x000964000c1e1100 */
.L_x_38:
[----:B------:R-:W-:Y:S05]  /*5940*/  BSYNC B1 ;  /* 0x0000000000017941 */ /* 0x000fea0003800000 */
.L_x_37:
        /* <DEDUP_REMOVED lines=12> */
.L_x_40:
[----:B------:R-:W-:Y:S05]  /*5a10*/  BSYNC B1 ;  /* 0x0000000000017941 */ /* 0x000fea0003800000 */
.L_x_39:
[----:B-----5:R-:W-:Y:S01]  /*5a20*/  LOP3.LUT R44, R44, 0xff, RZ, 0xc0, !PT ;  /* 0x000000ff2c2c7812 */ /* 0x020fe200078ec0ff */
[----:B------:R-:W-:Y:S01]  /*5a30*/  BSSY B1, `(.L_x_41) ;  /* 0x000000b000017945 */ /* 0x000fe20003800000 */
[----:B------:R-:W-:Y:S02]  /*5a40*/  ISETP.LT.OR P3, PT, R42, 0x9, !P0 ;  /* 0x000000092a00780c */ /* 0x000fe40004761670 */
[----:B------:R-:W-:-:S05]  /*5a50*/  F2FP.F16.E4M3.UNPACK_B R44, R44 ;  /* 0x0000002cff2c723e */ /* 0x000fca00020006ff */
[----:B------:R-:W-:-:S05]  /*5a60*/  HADD2.F32 R44, -RZ, R44.H0_H0 ;  /* 0x2000002cff2c7230 */ /* 0x000fca0000004100 */
[----:B------:R-:W-:-:S04]  /*5a70*/  FMUL R44, R44, UR21 ;  /* 0x000000152c2c7c20 */ /* 0x000fc80008400000 */
[----:B------:R-:W-:-:S05]  /*5a80*/  FFMA R44, R225, UR20, R44 ;  /* 0x00000014e12c7c23 */ /* 0x000fca000800002c */
[----:B0-----:R-:W-:Y:S02]  /*5a90*/  F2FP.SATFINITE.E4M3.F32.PACK_AB_MERGE_C R45, RZ, R44, RZ ;  /* 0x0000002cff2d723e */ /* 0x001fe400048070ff */
[----:B------:R-:W-:-:S03]  /*5aa0*/  PRMT R44, RZ, 0x7610, R44 ;  /* 0x00007610ff2c7816 */ /* 0x000fc6000000002c */
[----:B------:R0:W-:Y:S01]  /*5ab0*/  @!P2 STG.E.U8 desc[UR14][R26.64+0x1], R45 ;  /* 0x0000012d1a00a986 */ /* 0x0001e2000c10110e */
[----:B------:R-:W-:Y:S05]  /*5ac0*/  @P3 BRA `(.L_x_42) ;  /* 0x0000000000043947 */ /* 0x000fea0003800000 */
[----:B------:R0:W5:Y:S02]  /*5ad0*/  LDG.E.U8 R44, desc[UR14][R32.64+0x8] ;  /* 0x0000080e202c7981 */ /* 0x000164000c1e1100 */
.L_x_42:
[----:B------:R-:W-:Y:S05]  /*5ae0*/  BSYNC B1 ;  /* 0x0000000000017941 */ /* 0x000fea0003800000 */
.L_x_41:
[----:B-----5:R-:W-:Y:S01]  /*5af0*/  LOP3.LUT R44, R44, 0xff, RZ, 0xc0, !PT ;  /* 0x000000ff2c2c7812 */ /* 0x020fe200078ec0ff */
[----:B------:R-:W-:Y:S01]  /*5b00*/  BSSY B1, `(.L_x_43) ;  /* 0x000000b000017945 */ /* 0x000fe20003800000 */
[----:B------:R-:W-:Y:S02]  /*5b10*/  ISETP.LT.OR P2, PT, R42, 0xa, !P0 ;  /* 0x0000000a2a00780c */ /* 0x000fe40004741670 */
[----:B------:R-:W-:-:S05]  /*5b20*/  F2FP.F16.E4M3.UNPACK_B R44, R44 ;  /* 0x0000002cff2c723e */ /* 0x000fca00020006ff */
[----:B------:R-:W-:-:S05]  /*5b30*/  HADD2.F32 R44, -RZ, R44.H0_H0 ;  /* 0x2000002cff2c7230 */ /* 0x000fca0000004100 */
[----:B0-----:R-:W-:Y:S01]  /*5b40*/  FMUL R45, R44, UR21 ;  /* 0x000000152c2d7c20 */ /* 0x001fe20008400000 */
[----:B------:R-:W-:-:S03]  /*5b50*/  PRMT R44, RZ, 0x7610, R44 ;  /* 0x00007610ff2c7816 */ /* 0x000fc6000000002c */
[----:B------:R-:W-:-:S05]  /*5b60*/  FFMA R45, R224, UR20, R45 ;  /* 0x00000014e02d7c23 */ /* 0x000fca000800002d */
[----:B------:R-:W-:-:S05]  /*5b70*/  F2FP.SATFINITE.E4M3.F32.PACK_AB_MERGE_C R45, RZ, R45, RZ ;  /* 0x0000002dff2d723e */ /* 0x000fca00048070ff */
[----:B------:R0:W-:Y:S01]  /*5b80*/  @!P3 STG.E.U8 desc[UR14][R24.64+0x8], R45 ;  /* 0x0000082d1800b986 */ /* 0x0001e2000c10110e */
[----:B------:R-:W-:Y:S05]  /*5b90*/  @P2 BRA `(.L_x_44) ;  /* 0x0000000000042947 */ /* 0x000fea0003800000 */
[----:B------:R0:W5:Y:S02]  /*5ba0*/  LDG.E.U8 R44, desc[UR14][R32.64+0x9] ;  /* 0x0000090e202c7981 */ /* 0x000164000c1e1100 */
.L_x_44:
[----:B------:R-:W-:Y:S05]  /*5bb0*/  BSYNC B1 ;  /* 0x0000000000017941 */ /* 0x000fea0003800000 */
.L_x_43:
        /* <DEDUP_REMOVED lines=12> */
.L_x_46:
[----:B------:R-:W-:Y:S05]  /*5c80*/  BSYNC B1 ;  /* 0x0000000000017941 */ /* 0x000fea0003800000 */
.L_x_45:
        /* <DEDUP_REMOVED lines=12> */
.L_x_48:
[----:B------:R-:W-:Y:S05]  /*5d50*/  BSYNC B1 ;  /* 0x0000000000017941 */ /* 0x000fea0003800000 */
.L_x_47:
        /* <DEDUP_REMOVED lines=12> */
.L_x_50:
[----:B------:R-:W-:Y:S05]  /*5e20*/  BSYNC B1 ;  /* 0x0000000000017941 */ /* 0x000fea0003800000 */
.L_x_49:
        /* <DEDUP_REMOVED lines=12> */
.L_x_52:
[----:B------:R-:W-:Y:S05]  /*5ef0*/  BSYNC B1 ;  /* 0x0000000000017941 */ /* 0x000fea0003800000 */
.L_x_51:
        /* <DEDUP_REMOVED lines=12> */
.L_x_54:
[----:B------:R-:W-:Y:S05]  /*5fc0*/  BSYNC B1 ;  /* 0x0000000000017941 */ /* 0x000fea0003800000 */
.L_x_53:
        /* <DEDUP_REMOVED lines=12> */
.L_x_56:
[----:B------:R-:W-:Y:S05]  /*6090*/  BSYNC B1 ;  /* 0x0000000000017941 */ /* 0x000fea0003800000 */
.L_x_55:
        /* <DEDUP_REMOVED lines=12> */
.L_x_58:
[----:B------:R-:W-:Y:S05]  /*6160*/  BSYNC B1 ;  /* 0x0000000000017941 */ /* 0x000fea0003800000 */
.L_x_57:
        /* <DEDUP_REMOVED lines=12> */
.L_x_60:
[----:B------:R-:W-:Y:S05]  /*6230*/  BSYNC B1 ;  /* 0x0000000000017941 */ /* 0x000fea0003800000 */
.L_x_59:
        /* <DEDUP_REMOVED lines=12> */
.L_x_62:
[----:B------:R-:W-:Y:S05]  /*6300*/  BSYNC B1 ;  /* 0x0000000000017941 */ /* 0x000fea0003800000 */
.L_x_61:
        /* <DEDUP_REMOVED lines=12> */
.L_x_64:
[----:B------:R-:W-:Y:S05]  /*63d0*/  BSYNC B1 ;  /* 0x0000000000017941 */ /* 0x000fea0003800000 */
.L_x_63:
        /* <DEDUP_REMOVED lines=12> */
.L_x_66:
[----:B------:R-:W-:Y:S05]  /*64a0*/  BSYNC B1 ;  /* 0x0000000000017941 */ /* 0x000fea0003800000 */
.L_x_65:
        /* <DEDUP_REMOVED lines=12> */
.L_x_68:
[----:B------:R-:W-:Y:S05]  /*6570*/  BSYNC B1 ;  /* 0x0000000000017941 */ /* 0x000fea0003800000 */
.L_x_67:
        /* <DEDUP_REMOVED lines=12> */
.L_x_70:
[----:B------:R-:W-:Y:S05]  /*6640*/  BSYNC B1 ;  /* 0x0000000000017941 */ /* 0x000fea0003800000 */
.L_x_69:
        /* <DEDUP_REMOVED lines=12> */
.L_x_72:
[----:B------:R-:W-:Y:S05]  /*6710*/  BSYNC B1 ;  /* 0x0000000000017941 */ /* 0x000fea0003800000 */
.L_x_71:
        /* <DEDUP_REMOVED lines=12> */
.L_x_74:
[----:B------:R-:W-:Y:S05]  /*67e0*/  BSYNC B1 ;  /* 0x0000000000017941 */ /* 0x000fea0003800000 */
.L_x_73:
        /* <DEDUP_REMOVED lines=12> */
.L_x_76:
[----:B------:R-:W-:Y:S05]  /*68b0*/  BSYNC B1 ;  /* 0x0000000000017941 */ /* 0x000fea0003800000 */
.L_x_75:
        /* <DEDUP_REMOVED lines=12> */
.L_x_78:
[----:B------:R-:W-:Y:S05]  /*6980*/  BSYNC B1 ;  /* 0x0000000000017941 */ /* 0x000fea0003800000 */
.L_x_77:
        /* <DEDUP_REMOVED lines=12> */
.L_x_80:
[----:B------:R-:W-:Y:S05]  /*6a50*/  BSYNC B1 ;  /* 0x0000000000017941 */ /* 0x000fea0003800000 */
.L_x_79:
        /* <DEDUP_REMOVED lines=12> */
.L_x_82:
[----:B------:R-:W-:Y:S05]  /*6b20*/  BSYNC B1 ;  /* 0x0000000000017941 */ /* 0x000fea0003800000 */
.L_x_81:
        /* <DEDUP_REMOVED lines=12> */
.L_x_84:
[----:B------:R-:W-:Y:S05]  /*6bf0*/  BSYNC B1 ;  /* 0x0000000000017941 */ /* 0x000fea0003800000 */
.L_x_83:
        /* <DEDUP_REMOVED lines=12> */
.L_x_86:
[----:B------:R-:W-:Y:S05]  /*6cc0*/  BSYNC B1 ;  /* 0x0000000000017941 */ /* 0x000fea0003800000 */
.L_x_85:
        /* <DEDUP_REMOVED lines=12> */
.L_x_88:
[----:B------:R-:W-:Y:S05]  /*6d90*/  BSYNC B1 ;  /* 0x0000000000017941 */ /* 0x000fea0003800000 */
.L_x_87:
        /* <DEDUP_REMOVED lines=12> */
.L_x_90:
[----:B------:R-:W-:Y:S05]  /*6e60*/  BSYNC B1 ;  /* 0x0000000000017941 */ /* 0x000fea0003800000 */
.L_x_89:
        /* <DEDUP_REMOVED lines=12> */
.L_x_92:
[----:B------:R-:W-:Y:S05]  /*6f30*/  BSYNC B1 ;  /* 0x0000000000017941 */ /* 0x000fea0003800000 */
.L_x_91:
        /* <DEDUP_REMOVED lines=12> */
.L_x_94:
[----:B------:R-:W-:Y:S05]  /*7000*/  BSYNC B1 ;  /* 0x0000000000017941 */ /* 0x000fea0003800000 */
.L_x_93:
        /* <DEDUP_REMOVED lines=12> */
.L_x_96:
[----:B------:R-:W-:Y:S05]  /*70d0*/  BSYNC B1 ;  /* 0x0000000000017941 */ /* 0x000fea0003800000 */
.L_x_95:
        /* <DEDUP_REMOVED lines=12> */
.L_x_98:
[----:B------:R-:W-:Y:S05]  /*71a0*/  BSYNC B1 ;  /* 0x0000000000017941 */ /* 0x000fea0003800000 */
.L_x_97:
        /* <DEDUP_REMOVED lines=12> */
.L_x_100:
[----:B------:R-:W-:Y:S05]  /*7270*/  BSYNC B1 ;  /* 0x0000000000017941 */ /* 0x000fea0003800000 */
.L_x_99:
        /* <DEDUP_REMOVED lines=12> */
.L_x_102:
[----:B------:R-:W-:Y:S05]  /*7340*/  BSYNC B1 ;  /* 0x0000000000017941 */ /* 0x000fea0003800000 */
.L_x_101:
        /* <DEDUP_REMOVED lines=12> */
.L_x_104:
[----:B------:R-:W-:Y:S05]  /*7410*/  BSYNC B1 ;  /* 0x0000000000017941 */ /* 0x000fea0003800000 */
.L_x_103:
        /* <DEDUP_REMOVED lines=12> */
.L_x_106:
[----:B------:R-:W-:Y:S05]  /*74e0*/  BSYNC B1 ;  /* 0x0000000000017941 */ /* 0x000fea0003800000 */
.L_x_105:
        /* <DEDUP_REMOVED lines=12> */
.L_x_108:
[----:B------:R-:W-:Y:S05]  /*75b0*/  BSYNC B1 ;  /* 0x0000000000017941 */ /* 0x000fea0003800000 */
.L_x_107:
        /* <DEDUP_REMOVED lines=12> */
.L_x_110:
[----:B------:R-:W-:Y:S05]  /*7680*/  BSYNC B1 ;  /* 0x0000000000017941 */ /* 0x000fea0003800000 */
.L_x_109:
        /* <DEDUP_REMOVED lines=12> */
.L_x_112:
[----:B------:R-:W-:Y:S05]  /*7750*/  BSYNC B1 ;  /* 0x0000000000017941 */ /* 0x000fea0003800000 */
.L_x_111:
        /* <DEDUP_REMOVED lines=12> */
.L_x_114:
[----:B------:R-:W-:Y:S05]  /*7820*/  BSYNC B1 ;  /* 0x0000000000017941 */ /* 0x000fea0003800000 */
.L_x_113:
        /* <DEDUP_REMOVED lines=12> */
.L_x_116:
[----:B------:R-:W-:Y:S05]  /*78f0*/  BSYNC B1 ;  /* 0x0000000000017941 */ /* 0x000fea0003800000 */
.L_x_115:
        /* <DEDUP_REMOVED lines=12> */
.L_x_118:
[----:B------:R-:W-:Y:S05]  /*79c0*/  BSYNC B1 ;  /* 0x0000000000017941 */ /* 0x000fea0003800000 */
.L_x_117:
        /* <DEDUP_REMOVED lines=12> */
.L_x_120:
[----:B------:R-:W-:Y:S05]  /*7a90*/  BSYNC B1 ;  /* 0x0000000000017941 */ /* 0x000fea0003800000 */
.L_x_119:
        /* <DEDUP_REMOVED lines=12> */
.L_x_122:
[----:B------:R-:W-:Y:S05]  /*7b60*/  BSYNC B1 ;  /* 0x0000000000017941 */ /* 0x000fea0003800000 */
.L_x_121:
        /* <DEDUP_REMOVED lines=12> */
.L_x_124:
[----:B------:R-:W-:Y:S05]  /*7c30*/  BSYNC B1 ;  /* 0x0000000000017941 */ /* 0x000fea0003800000 */
.L_x_123:
        /* <DEDUP_REMOVED lines=12> */
.L_x_126:
[----:B------:R-:W-:Y:S05]  /*7d00*/  BSYNC B1 ;  /* 0x0000000000017941 */ /* 0x000fea0003800000 */
.L_x_125:
        /* <DEDUP_REMOVED lines=12> */
.L_x_128:
[----:B------:R-:W-:Y:S05]  /*7dd0*/  BSYNC B1 ;  /* 0x0000000000017941 */ /* 0x000fea0003800000 */
.L_x_127:
        /* <DEDUP_REMOVED lines=12> */
.L_x_130:
[----:B------:R-:W-:Y:S05]  /*7ea0*/  BSYNC B1 ;  /* 0x0000000000017941 */ /* 0x000fea0003800000 */
.L_x_129:
        /* <DEDUP_REMOVED lines=12> */
.L_x_132:
[----:B------:R-:W-:Y:S05]  /*7f70*/  BSYNC B1 ;  /* 0x0000000000017941 */ /* 0x000fea0003800000 */
.L_x_131:
        /* <DEDUP_REMOVED lines=12> */
.L_x_134:
[----:B------:R-:W-:Y:S05]  /*8040*/  BSYNC B1 ;  /* 0x0000000000017941 */ /* 0x000fea0003800000 */
.L_x_133:
        /* <DEDUP_REMOVED lines=12> */
.L_x_136:
[----:B------:R-:W-:Y:S05]  /*8110*/  BSYNC B1 ;  /* 0x0000000000017941 */ /* 0x000fea0003800000 */
.L_x_135:
        /* <DEDUP_REMOVED lines=12> */
.L_x_138:
[----:B------:R-:W-:Y:S05]  /*81e0*/  BSYNC B1 ;  /* 0x0000000000017941 */ /* 0x000fea0003800000 */
.L_x_137:
        /* <DEDUP_REMOVED lines=12> */
.L_x_140:
[----:B------:R-:W-:Y:S05]  /*82b0*/  BSYNC B1 ;  /* 0x0000000000017941 */ /* 0x000fea0003800000 */
.L_x_139:
        /* <DEDUP_REMOVED lines=12> */
.L_x_142:
[----:B------:R-:W-:Y:S05]  /*8380*/  BSYNC B1 ;  /* 0x0000000000017941 */ /* 0x000fea0003800000 */
.L_x_141:
        /* <DEDUP_REMOVED lines=12> */
.L_x_144:
[----:B------:R-:W-:Y:S05]  /*8450*/  BSYNC B1 ;  /* 0x0000000000017941 */ /* 0x000fea0003800000 */
.L_x_143:
        /* <DEDUP_REMOVED lines=12> */
.L_x_146:
[----:B------:R-:W-:Y:S05]  /*8520*/  BSYNC B1 ;  /* 0x0000000000017941 */ /* 0x000fea0003800000 */
.L_x_145:
        /* <DEDUP_REMOVED lines=12> */
.L_x_148:
[----:B------:R-:W-:Y:S05]  /*85f0*/  BSYNC B1 ;  /* 0x0000000000017941 */ /* 0x000fea0003800000 */
.L_x_147:
        /* <DEDUP_REMOVED lines=12> */
.L_x_150:
[----:B------:R-:W-:Y:S05]  /*86c0*/  BSYNC B1 ;  /* 0x0000000000017941 */ /* 0x000fea0003800000 */
.L_x_149:
        /* <DEDUP_REMOVED lines=12> */
.L_x_152:
[----:B------:R-:W-:Y:S05]  /*8790*/  BSYNC B1 ;  /* 0x0000000000017941 */ /* 0x000fea0003800000 */
.L_x_151:
        /* <DEDUP_REMOVED lines=12> */
.L_x_154:
[----:B------:R-:W-:Y:S05]  /*8860*/  BSYNC B1 ;  /* 0x0000000000017941 */ /* 0x000fea0003800000 */
.L_x_153:
        /* <DEDUP_REMOVED lines=12> */
.L_x_156:
[----:B------:R-:W-:Y:S05]  /*8930*/  BSYNC B1 ;  /* 0x0000000000017941 */ /* 0x000fea0003800000 */
.L_x_155:
[----:B-----5:R-:W-:Y:S01]  /*8940*/  LOP3.LUT R44, R44, 0xff, RZ, 0xc0, !PT ;  /* 0x000000ff2c2c7812 */ /* 0x020fe200078ec0ff */
[----:B------:R-:W-:Y:S01]  /*8950*/  BSSY B1, `(.L_x_157) ;  /* 0x000000b000017945 */ /* 0x000fe20003800000 */
[----:B------:R-:W-:Y:S02]  /*8960*/  ISETP.LT.OR P2, PT, R42, 0x79, !P1 ;  /* 0x000000792a00780c */ /* 0x000fe40004f41670 */
[----:B------:R-:W-:Y:S02]  /*8970*/  F2FP.F16.E4M3.UNPACK_B R44, R44 ;  /* 0x0000002cff2c723e */ /* 0x000fe400020006ff */
[----:B0--3--:R-:W-:-:S03]  /*8980*/  PRMT R32, RZ, 0x7610, R32 ;  /* 0x00007610ff207816 */ /* 0x009fc60000000020 */
[----:B------:R-:W-:-:S05]  /*8990*/  HADD2.F32 R44, -RZ, R44.H0_H0 ;  /* 0x2000002cff2c7230 */ /* 0x000fca0000004100 */
[----:B------:R-:W-:-:S04]  /*89a0*/  FMUL R44, R44, UR21 ;  /* 0x000000152c2c7c20 */ /* 0x000fc80008400000 */
[----:B------:R-:W-:-:S05]  /*89b0*/  FFMA R44, R167, UR20, R44 ;  /* 0x00000014a72c7c23 */ /* 0x000fca000800002c */
[----:B------:R-:W-:-:S05]  /*89c0*/  F2FP.SATFINITE.E4M3.F32.PACK_AB_MERGE_C R33, RZ, R44, RZ ;  /* 0x0000002cff21723e */ /* 0x000fca00048070ff */
[----:B------:R0:W-:Y:S01]  /*89d0*/  @!P0 STG.E.U8 desc[UR14][R24.64+0x79], R33 ;  /* 0x0000792118008986 */ /* 0x0001e2000c10110e */
[----:B------:R-:W-:Y:S05]  /*89e0*/  @P2 BRA `(.L_x_158) ;  /* 0x0000000000042947 */ /* 0x000fea0003800000 */
[----:B------:R3:W5:Y:S02]  /*89f0*/  LDG.E.U8 R32, desc[UR14][R34.64+0x78] ;  /* 0x0000780e22207981 */ /* 0x000764000c1e1100 */
.L_x_158:
[----:B------:R-:W-:Y:S05]  /*8a00*/  BSYNC B1 ;  /* 0x0000000000017941 */ /* 0x000fea0003800000 */
.L_x_157:
[----:B-----5:R-:W-:Y:S01]  /*8a10*/  LOP3.LUT R32, R32, 0xff, RZ, 0xc0, !PT ;  /* 0x000000ff20207812 */ /* 0x020fe200078ec0ff */
[----:B------:R-:W-:Y:S01]  /*8a20*/  BSSY B1, `(.L_x_159) ;  /* 0x000000b000017945 */ /* 0x000fe20003800000 */
[----:B------:R-:W-:Y:S02]  /*8a30*/  ISETP.LT.OR P1, PT, R42, 0x7a, !P1 ;  /* 0x0000007a2a00780c */ /* 0x000fe40004f21670 */
[----:B------:R-:W-:Y:S02]  /*8a40*/  F2FP.F16.E4M3.UNPACK_B R32, R32 ;  /* 0x00000020ff20723e */ /* 0x000fe400020006ff */
[----:B0-2---:R-:W-:-:S03]  /*8a50*/  PRMT R24, RZ, 0x7610, R24 ;  /* 0x00007610ff187816 */ /* 0x005fc60000000018 */
[----:B------:R-:W-:-:S05]  /*8a60*/  HADD2.F32 R32, -RZ, R32.H0_H0 ;  /* 0x20000020ff207230 */ /* 0x000fca0000004100 */
[----:B------:R-:W-:-:S04]  /*8a70*/  FMUL R25, R32, UR21 ;  /* 0x0000001520197c20 */ /* 0x000fc80008400000 */
[----:B------:R-:W-:-:S05]  /*8a80*/  FFMA R25, R166, UR20, R25 ;  /* 0x00000014a6197c23 */ /* 0x000fca0008000019 */
[----:B------:R-:W-:-:S05]  /*8a90*/  F2FP.SATFINITE.E4M3.F32.PACK_AB_MERGE_C R25, RZ, R25, RZ ;  /* 0x00000019ff19723e */ /* 0x000fca00048070ff */
[----:B------:R0:W-:Y:S01]  /*8aa0*/  @!P2 STG.E.U8 desc[UR14][R26.64+0x78], R25 ;  /* 0x000078191a00a986 */ /* 0x0001e2000c10110e */
[----:B------:R-:W-:Y:S05]  /*8ab0*/  @P1 BRA `(.L_x_160) ;  /* 0x0000000000041947 */ /* 0x000fea0003800000 */
[----:B------:R2:W5:Y:S02]  /*8ac0*/  LDG.E.U8 R24, desc[UR14][R34.64+0x79] ;  /* 0x0000790e22187981 */ /* 0x000564000c1e1100 */
.L_x_160:
[----:B------:R-:W-:Y:S05]  /*8ad0*/  BSYNC B1 ;  /* 0x0000000000017941 */ /* 0x000fea0003800000 */
.L_x_159:
[----:B-----5:R-:W-:Y:S01]  /*8ae0*/  LOP3.LUT R24, R24, 0xff, RZ, 0xc0, !PT ;  /* 0x000000ff18187812 */ /* 0x020fe200078ec0ff */
[----:B------:R-:W-:Y:S01]  /*8af0*/  BSSY B1, `(.L_x_161) ;  /* 0x0000013000017945 */ /* 0x000fe20003800000 */
[----:B------:R-:W-:Y:S02]  /*8b00*/  IADD3 R33, P0, R43, 0x80, RZ ;  /* 0x000000802b217810 */ /* 0x000fe40007f1e0ff */
[----:B------:R-:W-:-:S03]  /*8b10*/  F2FP.F16.E4M3.UNPACK_B R24, R24 ;  /* 0x00000018ff18723e */ /* 0x000fc600020006ff */
[----:B0-----:R-:W-:Y:S01]  /*8b20*/  IMAD.X R25, RZ, RZ, R39, P0 ;  /* 0x000000ffff197224 */ /* 0x001fe200000e0627 */
[----:B------:R-:W-:Y:S01]  /*8b30*/  ISETP.GE.AND P0, PT, R41, 0x81, PT ;  /* 0x000000812900780c */ /* 0x000fe20003f06270 */
[----:B------:R-:W-:Y:S02]  /*8b40*/  HADD2.F32 R24, -RZ, R24.H0_H0 ;  /* 0x20000018ff187230 */ /* 0x000fe40000004100 */
[----:B--234-:R-:W-:Y:S01]  /*8b50*/  IMAD R34, R25, UR6, RZ ;  /* 0x0000000619227c24 */ /* 0x01cfe2000f8e02ff */
        /* <DEDUP_REMOVED lines=12> */
.L_x_162:
[----:B------:R-:W-:Y:S05]  /*8c20*/  BSYNC B1 ;  /* 0x0000000000017941 */ /* 0x000fea0003800000 */
.L_x_161:
[----:B-----5:R-:W-:Y:S01]  /*8c30*/  LOP3.LUT R32, R32, 0xff, RZ, 0xc0, !PT ;  /* 0x000000ff20207812 */ /* 0x020fe200078ec0ff */
[----:B------:R-:W-:Y:S01]  /*8c40*/  BSSY B1, `(.L_x_163) ;  /* 0x000000b000017945 */ /* 0x000fe20003800000 */
[----:B------:R-:W-:Y:S02]  /*8c50*/  ISETP.LT.OR P2, PT, R42, 0x2, !P0 ;  /* 0x000000022a00780c */ /* 0x000fe40004741670 */
[----:B------:R-:W-:Y:S02]  /*8c60*/  F2FP.F16.E4M3.UNPACK_B R32, R32 ;  /* 0x00000020ff20723e */ /* 0x000fe400020006ff */
[----:B0-----:R-:W-:-:S03]  /*8c70*/  PRMT R26, RZ, 0x7610, R26 ;  /* 0x00007610ff1a7816 */ /* 0x001fc6000000001a */
[----:B------:R-:W-:-:S05]  /*8c80*/  HADD2.F32 R32, -RZ, R32.H0_H0 ;  /* 0x20000020ff207230 */ /* 0x000fca0000004100 */
[----:B------:R-:W-:-:S04]  /*8c90*/  FMUL R27, R32, UR21 ;  /* 0x00000015201b7c20 */ /* 0x000fc80008400000 */
[----:B------:R-:W-:-:S05]  /*8ca0*/  FFMA R27, R164, UR20, R27 ;  /* 0x00000014a41b7c23 */ /* 0x000fca000800001b */
[----:B------:R-:W-:-:S05]  /*8cb0*/  F2FP.SATFINITE.E4M3.F32.PACK_AB_MERGE_C R27, RZ, R27, RZ ;  /* 0x0000001bff1b723e */ /* 0x000fca00048070ff */
[----:B------:R0:W-:Y:S01]  /*8cc0*/  @!P3 STG.E.U8 desc[UR14][R28.64], R27 ;  /* 0x0000001b1c00b986 */ /* 0x0001e2000c10110e */
[----:B------:R-:W-:Y:S05]  /*8cd0*/  @P2 BRA `(.L_x_164) ;  /* 0x0000000000042947 */ /* 0x000fea0003800000 */
[----:B------:R3:W5:Y:S02]  /*8ce0*/  LDG.E.U8 R26, desc[UR14][R24.64+0x1] ;  /* 0x0000010e181a7981 */ /* 0x000764000c1e1100 */
.L_x_164:
[----:B------:R-:W-:Y:S05]  /*8cf0*/  BSYNC B1 ;  /* 0x0000000000017941 */ /* 0x000fea0003800000 */
.L_x_163:
[----:B-----5:R-:W-:Y:S01]  /*8d00*/  LOP3.LUT R26, R26, 0xff, RZ, 0xc0, !PT ;  /* 0x000000ff1a1a7812 */ /* 0x020fe200078ec0ff */
[----:B------:R-:W-:Y:S01]  /*8d10*/  BSSY B1, `(.L_x_165) ;  /* 0x0000013000017945 */ /* 0x000fe20003800000 */
[----:B------:R-:W-:Y:S02]  /*8d20*/  IADD3 R43, P1, R43, 0x88, RZ ;  /* 0x000000882b2b7810 */ /* 0x000fe40007f3e0ff */
[----:B------:R-:W-:Y:S02]  /*8d30*/  F2FP.F16.E4M3.UNPACK_B R26, R26 ;  /* 0x0000001aff1a723e */ /* 0x000fe400020006ff */
[----:B------:R-:W-:Y:S01]  /*8d40*/  PRMT R32, RZ, 0x7610, R32 ;  /* 0x00007610ff207816 */ /* 0x000fe20000000020 */
[----:B------:R-:W-:Y:S01]  /*8d50*/  IMAD.X R38, RZ, RZ, R39, P1 ;  /* 0x000000ffff267224 */ /* 0x000fe200008e0627 */
[----:B------:R-:W-:Y:S01]  /*8d60*/  ISETP.GE.AND P1, PT, R41, 0x89, PT ;  /* 0x000000892900780c */ /* 0x000fe20003f26270 */
[----:B------:R-:W-:Y:S02]  /*8d70*/  HADD2.F32 R26, -RZ, R26.H0_H0 ;  /* 0x2000001aff1a7230 */ /* 0x000fe40000004100 */
[----:B------:R-:W-:Y:S01]  /*8d80*/  IMAD R38, R38, UR6, RZ ;  /* 0x0000000626267c24 */ /* 0x000fe2000f8e02ff */
[----:B------:R-:W-:Y:S01]  /*8d90*/  ISETP.LT.OR P5, PT, R42, 0x1, !P1 ;  /* 0x000000012a00780c */ /* 0x000fe20004fa1670 */
[----:B------:R-:W-:-:S04]  /*8da0*/  IMAD.WIDE.U32 R36, R43, UR6, R36 ;  /* 0x000000062b247c25 */ /* 0x000fc8000f8e0024 */
[----:B------:R-:W-:Y:S01]  /*8db0*/  FMUL R26, R26, UR21 ;  /* 0x000000151a1a7c20 */ /* 0x000fe20008400000 */
[----:B------:R-:W-:-:S03]  /*8dc0*/  IMAD R43, R43, UR7, R38 ;  /* 0x000000072b2b7c24 */ /* 0x000fc6000f8e0226 */
[----:B------:R-:W-:Y:S01]  /*8dd0*/  FFMA R163, R163, UR20, R26 ;  /* 0x00000014a3a37c23 */ /* 0x000fe2000800001a */
[----:B------:R-:W-:-:S04]  /*8de0*/  IADD3 R26, P3, R36, UR10, RZ ;  /* 0x0000000a241a7c10 */ /* 0x000fc8000ff7e0ff */
[----:B------:R-:W-:Y:S02]  /*8df0*/  F2FP.SATFINITE.E4M3.F32.PACK_AB_MERGE_C R163, RZ, R163, RZ ;  /* 0x000000a3ffa3723e */ /* 0x000fe400048070ff */
[----:B0-----:R-:W-:-:S03]  /*8e00*/  IADD3.X R27, R37, UR11, R43, P3, !PT ;  /* 0x0000000b251b7c10 */ /* 0x001fc60009ffe42b */
[----:B------:R0:W-:Y:S01]  /*8e10*/  @!P2 STG.E.U8 desc[UR14][R28.64+0x1], R163 ;  /* 0x000001a31c00a986 */ /* 0x0001e2000c10110e */
[----:B------:R-:W-:Y:S05]  /*8e20*/  @P5 BRA `(.L_x_166) ;  /* 0x0000000000045947 */ /* 0x000fea0003800000 */
[----:B------:R4:W5:Y:S02]  /*8e30*/  LDG.E.U8 R32, desc[UR14][R26.64] ;  /* 0x0000000e1a207981 */ /* 0x000964000c1e1100 */
.L_x_166:
[----:B------:R-:W-:Y:S05]  /*8e40*/  BSYNC B1 ;  /* 0x0000000000017941 */ /* 0x000fea0003800000 */
.L_x_165:
        /* <DEDUP_REMOVED lines=12> */
.L_x_168:
[----:B------:R-:W-:Y:S05]  /*8f10*/  BSYNC B1 ;  /* 0x0000000000017941 */ /* 0x000fea0003800000 */
.L_x_167:
        /* <DEDUP_REMOVED lines=12> */
.L_x_170:
[----:B------:R-:W-:Y:S05]  /*8fe0*/  BSYNC B1 ;  /* 0x0000000000017941 */ /* 0x000fea0003800000 */
.L_x_169:
        /* <DEDUP_REMOVED lines=12> */
.L_x_172:
[----:B------:R-:W-:Y:S05]  /*90b0*/  BSYNC B1 ;  /* 0x0000000000017941 */ /* 0x000fea0003800000 */
.L_x_171:
        /* <DEDUP_REMOVED lines=12> */
.L_x_174:
[----:B------:R-:W-:Y:S05]  /*9180*/  BSYNC B1 ;  /* 0x0000000000017941 */ /* 0x000fea0003800000 */
.L_x_173:
        /* <DEDUP_REMOVED lines=12> */
.L_x_176:
[----:B------:R-:W-:Y:S05]  /*9250*/  BSYNC B1 ;  /* 0x0000000000017941 */ /* 0x000fea0003800000 */
.L_x_175:
        /* <DEDUP_REMOVED lines=12> */
.L_x_178:
[----:B------:R-:W-:Y:S05]  /*9320*/  BSYNC B1 ;  /* 0x0000000000017941 */ /* 0x000fea0003800000 */
.L_x_177:
        /* <DEDUP_REMOVED lines=12> */
.L_x_180:
[----:B------:R-:W-:Y:S05]  /*93f0*/  BSYNC B1 ;  /* 0x0000000000017941 */ /* 0x000fea0003800000 */
.L_x_179:
        /* <DEDUP_REMOVED lines=12> */
.L_x_182:
[----:B------:R-:W-:Y:S05]  /*94c0*/  BSYNC B1 ;  /* 0x0000000000017941 */ /* 0x000fea0003800000 */
.L_x_181:
        /* <DEDUP_REMOVED lines=12> */
.L_x_184:
[----:B------:R-:W-:Y:S05]  /*9590*/  BSYNC B1 ;  /* 0x0000000000017941 */ /* 0x000fea0003800000 */
.L_x_183:
        /* <DEDUP_REMOVED lines=12> */
.L_x_186:
[----:B------:R-:W-:Y:S05]  /*9660*/  BSYNC B1 ;  /* 0x0000000000017941 */ /* 0x000fea0003800000 */
.L_x_185:
        /* <DEDUP_REMOVED lines=12> */
.L_x_188:
[----:B------:R-:W-:Y:S05]  /*9730*/  BSYNC B1 ;  /* 0x0000000000017941 */ /* 0x000fea0003800000 */
.L_x_187:
[----:B-----5:R-:W-:Y:S01]  /*9740*/  LOP3.LUT R32, R32, 0xff, RZ, 0xc0, !PT ;  /* 0x000000ff20207812 */ /* 0x020fe200078ec0ff */
[----:B------:R-:W-:Y:S01]  /*9750*/  BSSY B1, `(.L_x_189) ;  /* 0x000000b000017945 */ /* 0x000fe20003800000 */
[----:B------:R-:W-:Y:S02]  /*9760*/  ISETP.LT.OR P3, PT, R42, 0x19, !P1 ;  /* 0x000000192a00780c */ /* 0x000fe40004f61670 */
[----:B------:R-:W-:-:S05]  /*9770*/  F2FP.F16.E4M3.UNPACK_B R32, R32 ;  /* 0x00000020ff20723e */ /* 0x000fca00020006ff */
[----:B------:R-:W-:-:S05]  /*9780*/  HADD2.F32 R32, -RZ, R32.H0_H0 ;  /* 0x20000020ff207230 */ /* 0x000fca0000004100 */
[----:B------:R-:W-:-:S04]  /*9790*/  FMUL R32, R32, UR21 ;  /* 0x0000001520207c20 */ /* 0x000fc80008400000 */
[----:B------:R-:W-:Y:S01]  /*97a0*/  FFMA R32, R23, UR20, R32 ;  /* 0x0000001417207c23 */ /* 0x000fe20008000020 */
[----:B------:R-:W-:-:S04]  /*97b0*/  PRMT R23, RZ, 0x7610, R23 ;  /* 0x00007610ff177816 */ /* 0x000fc80000000017 */
[----:B0-----:R-:W-:-:S05]  /*97c0*/  F2FP.SATFINITE.E4M3.F32.PACK_AB_MERGE_C R33, RZ, R32, RZ ;  /* 0x00000020ff21723e */ /* 0x001fca00048070ff */
[----:B------:R0:W-:Y:S01]  /*97d0*/  @!P2 STG.E.U8 desc[UR14][R28.64+0x19], R33 ;  /* 0x000019211c00a986 */ /* 0x0001e2000c10110e */
[----:B------:R-:W-:Y:S05]  /*97e0*/  @P3 BRA `(.L_x_190) ;  /* 0x0000000000043947 */ /* 0x000fea0003800000 */
[----:B------:R0:W5:Y:S02]  /*97f0*/  LDG.E.U8 R23, desc[UR14][R26.64+0x18] ;  /* 0x0000180e1a177981 */ /* 0x000164000c1e1100 */
.L_x_190:
[----:B------:R-:W-:Y:S05]  /*9800*/  BSYNC B1 ;  /* 0x0000000000017941 */ /* 0x000fea0003800000 */
.L_x_189:
        /* <DEDUP_REMOVED lines=8> */
[----:B------:R-:W-:-:S05]  /*9890*/  F2FP.SATFINITE.E4M3.F32.PACK_AB_MERGE_C R23, RZ, R23, RZ ;  /* 0x00000017ff17723e */ /* 0x000fca00048070ff */
[----:B------:R0:W-:Y:S01]  /*98a0*/  @!P3 STG.E.U8 desc[UR14][R30.64+0x18], R23 ;  /* 0x000018171e00b986 */ /* 0x0001e2000c10110e */
[----:B------:R-:W-:Y:S05]  /*98b0*/  @P2 BRA `(.L_x_192) ;  /* 0x0000000000042947 */ /* 0x000fea0003800000 */
[----:B------:R0:W5:Y:S02]  /*98c0*/  LDG.E.U8 R22, desc[UR14][R26.64+0x19] ;  /* 0x0000190e1a167981 */ /* 0x000164000c1e1100 */
.L_x_192:
[----:B------:R-:W-:Y:S05]  /*98d0*/  BSYNC B1 ;  /* 0x0000000000017941 */ /* 0x000fea0003800000 */
.L_x_191:
        /* <DEDUP_REMOVED lines=12> */
.L_x_194:
[----:B------:R-:W-:Y:S05]  /*99a0*/  BSYNC B1 ;  /* 0x0000000000017941 */ /* 0x000fea0003800000 */
.L_x_193:
        /* <DEDUP_REMOVED lines=12> */
.L_x_196:
[----:B------:R-:W-:Y:S05]  /*9a70*/  BSYNC B1 ;  /* 0x0000000000017941 */ /* 0x000fea0003800000 */
.L_x_195:
        /* <DEDUP_REMOVED lines=12> */
.L_x_198:
[----:B------:R-:W-:Y:S05]  /*9b40*/  BSYNC B1 ;  /* 0x0000000000017941 */ /* 0x000fea0003800000 */
.L_x_197:
        /* <DEDUP_REMOVED lines=12> */
.L_x_200:
[----:B------:R-:W-:Y:S05]  /*9c10*/  BSYNC B1 ;  /* 0x0000000000017941 */ /* 0x000fea0003800000 */
.L_x_199:
        /* <DEDUP_REMOVED lines=12> */
.L_x_202:
[----:B------:R-:W-:Y:S05]  /*9ce0*/  BSYNC B1 ;  /* 0x0000000000017941 */ /* 0x000fea0003800000 */
.L_x_201:
        /* <DEDUP_REMOVED lines=12> */
.L_x_204:
[----:B------:R-:W-:Y:S05]  /*9db0*/  BSYNC B1 ;  /* 0x0000000000017941 */ /* 0x000fea0003800000 */
.L_x_203:
        /* <DEDUP_REMOVED lines=12> */
.L_x_206:
[----:B------:R-:W-:Y:S05]  /*9e80*/  BSYNC B1 ;  /* 0x0000000000017941 */ /* 0x000fea0003800000 */
.L_x_205:
        /* <DEDUP_REMOVED lines=12> */
.L_x_208:
[----:B------:R-:W-:Y:S05]  /*9f50*/  BSYNC B1 ;  /* 0x0000000000017941 */ /* 0x000fea0003800000 */
.L_x_207:
        /* <DEDUP_REMOVED lines=12> */
.L_x_210:
[----:B------:R-:W-:Y:S05]  /*a020*/  BSYNC B1 ;  /* 0x0000000000017941 */ /* 0x000fea0003800000 */
.L_x_209:
        /* <DEDUP_REMOVED lines=12> */
.L_x_212:
[----:B------:R-:W-:Y:S05]  /*a0f0*/  BSYNC B1 ;  /* 0x0000000000017941 */ /* 0x000fea0003800000 */
.L_x_211:
        /* <DEDUP_REMOVED lines=12> */
.L_x_214:
[----:B------:R-:W-:Y:S05]  /*a1c0*/  BSYNC B1 ;  /* 0x0000000000017941 */ /* 0x000fea0003800000 */
.L_x_213:
        /* <DEDUP_REMOVED lines=12> */
.L_x_216:
[----:B------:R-:W-:Y:S05]  /*a290*/  BSYNC B1 ;  /* 0x0000000000017941 */ /* 0x000fea0003800000 */
.L_x_215:
        /* <DEDUP_REMOVED lines=12> */
.L_x_218:
[----:B------:R-:W-:Y:S05]  /*a360*/  BSYNC B1 ;  /* 0x0000000000017941 */ /* 0x000fea0003800000 */
.L_x_217:
        /* <DEDUP_REMOVED lines=12> */
.L_x_220:
[----:B------:R-:W-:Y:S05]  /*a430*/  BSYNC B1 ;  /* 0x0000000000017941 */ /* 0x000fea0003800000 */
.L_x_219:
        /* <DEDUP_REMOVED lines=12> */
.L_x_222:
[----:B------:R-:W-:Y:S05]  /*a500*/  BSYNC B1 ;  /* 0x0000000000017941 */ /* 0x000fea0003800000 */
.L_x_221:
        /* <DEDUP_REMOVED lines=12> */
.L_x_224:
[----:B------:R-:W-:Y:S05]  /*a5d0*/  BSYNC B1 ;  /* 0x0000000000017941 */ /* 0x000fea0003800000 */
.L_x_223:
        /* <DEDUP_REMOVED lines=12> */
.L_x_226:
[----:B------:R-:W-:Y:S05]  /*a6a0*/  BSYNC B1 ;  /* 0x0000000000017941 */ /* 0x000fea0003800000 */
.L_x_225:
        /* <DEDUP_REMOVED lines=12> */
.L_x_228:
[----:B------:R-:W-:Y:S05]  /*a770*/  BSYNC B1 ;  /* 0x0000000000017941 */ /* 0x000fea0003800000 */
.L_x_227:
        /* <DEDUP_REMOVED lines=12> */
.L_x_230:
[----:B------:R-:W-:Y:S05]  /*a840*/  BSYNC B1 ;  /* 0x0000000000017941 */ /* 0x000fea0003800000 */
.L_x_229:
        /* <DEDUP_REMOVED lines=12> */
.L_x_232:
[----:B------:R-:W-:Y:S05]  /*a910*/  BSYNC B1 ;  /* 0x0000000000017941 */ /* 0x000fea0003800000 */
.L_x_231:
[----:B-----5:R-:W-:Y:S01]  /*a920*/  LOP3.LUT R2, R2, 0xff, RZ, 0xc0, !PT ;  /* 0x000000ff02027812 */ /* 0x020fe200078ec0ff */
[----:B------:R-:W-:Y:S01]  /*a930*/  BSSY B1, `(.L_x_233) ;  /* 0x000000b000017945 */ /* 0x000fe20003800000 */
[----:B------:R-:W-:Y:S02]  /*a940*/  ISETP.LT.OR P3, PT, R42, 0x49, !P0 ;  /* 0x000000492a00780c */ /* 0x000fe40004761670 */
[----:B------:R-:W-:-:S05]  /*a950*/  F2FP.F16.E4M3.UNPACK_B R2, R2 ;  /* 0x00000002ff02723e */ /* 0x000fca00020006ff */
[----:B------:R-:W-:-:S05]  /*a960*/  HADD2.F32 R2, -RZ, R2.H0_H0 ;  /* 0x20000002ff027230 */ /* 0x000fca0000004100 */
[----:B0-----:R-:W-:-:S04]  /*a970*/  FMUL R3, R2, UR21 ;  /* 0x0000001502037c20 */ /* 0x001fc80008400000 */
[----:B------:R-:W-:Y:S01]  /*a980*/  FFMA R3, R0, UR20, R3 ;  /* 0x0000001400037c23 */ /* 0x000fe20008000003 */
[----:B------:R-:W-:-:S04]  /*a990*/  PRMT R0, RZ, 0x7610, R0 ;  /* 0x00007610ff007816 */ /* 0x000fc80000000000 */
[----:B------:R-:W-:-:S05]  /*a9a0*/  F2FP.SATFINITE.E4M3.F32.PACK_AB_MERGE_C R3, RZ, R3, RZ ;  /* 0x00000003ff03723e */ /* 0x000fca00048070ff */
[----:B------:R0:W-:Y:S01]  /*a9b0*/  @!P2 STG.E.U8 desc[UR14][R30.64+0x41], R3 ;  /* 0x000041031e00a986 */ /* 0x0001e2000c10110e */
[----:B------:R-:W-:Y:S05]  /*a9c0*/  @P3 BRA `(.L_x_234) ;  /* 0x0000000000043947 */ /* 0x000fea0003800000 */
[----:B------:R0:W5:Y:S02]  /*a9d0*/  LDG.E.U8 R0, desc[UR14][R24.64+0x48] ;  /* 0x0000480e18007981 */ /* 0x000164000c1e1100 */
.L_x_234:
[----:B------:R-:W-:Y:S05]  /*a9e0*/  BSYNC B1 ;  /* 0x0000000000017941 */ /* 0x000fea0003800000 */
.L_x_233:
[----:B------:R-:W2:Y:S01]  /*a9f0*/  LDL.LU R2, [R1] ;  /* 0x0000000001027983 */ /* 0x000ea20000300800 */
[----:B-----5:R-:W-:Y:S01]  /*aa00*/  LOP3.LUT R0, R0, 0xff, RZ, 0xc0, !PT ;  /* 0x000000ff00007812 */ /* 0x020fe200078ec0ff */
[----:B------:R-:W-:Y:S01]  /*aa10*/  BSSY B1, `(.L_x_235) ;  /* 0x000000b000017945 */ /* 0x000fe20003800000 */
[----:B------:R-:W-:Y:S02]  /*aa20*/  ISETP.LT.OR P2, PT, R42, 0x4a, !P0 ;  /* 0x0000004a2a00780c */ /* 0x000fe40004741670 */
[----:B------:R-:W-:-:S05]  /*aa30*/  F2FP.F16.E4M3.UNPACK_B R0, R0 ;  /* 0x00000000ff00723e */ /* 0x000fca00020006ff */
[----:B------:R-:W-:-:S05]  /*aa40*/  HADD2.F32 R0, -RZ, R0.H0_H0 ;  /* 0x20000000ff007230 */ /* 0x000fca0000004100 */
[----:B------:R-:W-:-:S04]  /*aa50*/  FMUL R0, R0, UR21 ;  /* 0x0000001500007c20 */ /* 0x000fc80008400000 */
[----:B--2---:R-:W-:-:S05]  /*aa60*/  FFMA R0, R2, UR20, R0 ;  /* 0x0000001402007c23 */ /* 0x004fca0008000000 */
[----:B0-----:R-:W-:Y:S02]  /*aa70*/  F2FP.SATFINITE.E4M3.F32.PACK_AB_MERGE_C R3, RZ, R0, RZ ;  /* 0x00000000ff03723e */ /* 0x001fe400048070ff */
[----:B------:R-:W-:-:S03]  /*aa80*/  PRMT R0, RZ, 0x7610, R0 ;  /* 0x00007610ff007816 */ /* 0x000fc60000000000 */
[----:B------:R0:W-:Y:S01]  /*aa90*/  @!P3 STG.E.U8 desc[UR14][R28.64+0x48], R3 ;  /* 0x000048031c00b986 */ /* 0x0001e2000c10110e */
[----:B------:R-:W-:Y:S05]  /*aaa0*/  @P2 BRA `(.L_x_236) ;  /* 0x0000000000042947 */ /* 0x000fea0003800000 */
[----:B------:R2:W5:Y:S02]  /*aab0*/  LDG.E.U8 R0, desc[UR14][R24.64+0x49] ;  /* 0x0000490e18007981 */ /* 0x000564000c1e1100 */
.L_x_236:
[----:B------:R-:W-:Y:S05]  /*aac0*/  BSYNC B1 ;  /* 0x0000000000017941 */ /* 0x000fea0003800000 */
.L_x_235:
[----:B------:R-:W3:Y:S01]  /*aad0*/  LDL.LU R2, [R1+0x4] ;  /* 0x0000040001027983 */ /* 0x000ee20000300800 */
[----:B-----5:R-:W-:Y:S01]  /*aae0*/  LOP3.LUT R0, R0, 0xff, RZ, 0xc0, !PT ;  /* 0x000000ff00007812 */ /* 0x020fe200078ec0ff */
[----:B------:R-:W-:Y:S01]  /*aaf0*/  BSSY B1, `(.L_x_237) ;  /* 0x000000b000017945 */ /* 0x000fe20003800000 */
[----:B------:R-:W-:Y:S02]  /*ab00*/  ISETP.LT.OR P3, PT, R42, 0x49, !P1 ;  /* 0x000000492a00780c */ /* 0x000fe40004f61670 */
[----:B------:R-:W-:-:S05]  /*ab10*/  F2FP.F16.E4M3.UNPACK_B R0, R0 ;  /* 0x00000000ff00723e */ /* 0x000fca00020006ff */
[----:B------:R-:W-:-:S05]  /*ab20*/  HADD2.F32 R0, -RZ, R0.H0_H0 ;  /* 0x20000000ff007230 */ /* 0x000fca0000004100 */
[----:B------:R-:W-:-:S04]  /*ab30*/  FMUL R0, R0, UR21 ;  /* 0x0000001500007c20 */ /* 0x000fc80008400000 */
[----:B---3--:R-:W-:-:S05]  /*ab40*/  FFMA R0, R2, UR20, R0 ;  /* 0x0000001402007c23 */ /* 0x008fca0008000000 */
[----:B0-----:R-:W-:Y:S02]  /*ab50*/  F2FP.SATFINITE.E4M3.F32.PACK_AB_MERGE_C R3, RZ, R0, RZ ;  /* 0x00000000ff03723e */ /* 0x001fe400048070ff */
[----:B------:R-:W-:-:S03]  /*ab60*/  PRMT R0, RZ, 0x7610, R0 ;  /* 0x00007610ff007816 */ /* 0x000fc60000000000 */
[----:B------:R0:W-:Y:S01]  /*ab70*/  @!P2 STG.E.U8 desc[UR14][R28.64+0x49], R3 ;  /* 0x000049031c00a986 */ /* 0x0001e2000c10110e */
[----:B------:R-:W-:Y:S05]  /*ab80*/  @P3 BRA `(.L_x_238) ;  /* 0x0000000000043947 */ /* 0x000fea0003800000 */
[----:B------:R3:W5:Y:S02]  /*ab90*/  LDG.E.U8 R0, desc[UR14][R26.64+0x48] ;  /* 0x0000480e1a007981 */ /* 0x000764000c1e1100 */
.L_x_238:
[----:B------:R-:W-:Y:S05]  /*aba0*/  BSYNC B1 ;  /* 0x0000000000017941 */ /* 0x000fea0003800000 */
.L_x_237:
[----:B------:R-:W2:Y:S01]  /*abb0*/  LDL.LU R2, [R1+0x8] ;  /* 0x0000080001027983 */ /* 0x000ea20000300800 */
        /* <DEDUP_REMOVED lines=12> */
.L_x_240:
[----:B------:R-:W-:Y:S05]  /*ac80*/  BSYNC B1 ;  /* 0x0000000000017941 */ /* 0x000fea0003800000 */
.L_x_239:
        /* <DEDUP_REMOVED lines=13> */
.L_x_242:
[----:B------:R-:W-:Y:S05]  /*ad60*/  BSYNC B1 ;  /* 0x0000000000017941 */ /* 0x000fea0003800000 */
.L_x_241:
        /* <DEDUP_REMOVED lines=13> */
.L_x_244:
[----:B------:R-:W-:Y:S05]  /*ae40*/  BSYNC B1 ;  /* 0x0000000000017941 */ /* 0x000fea0003800000 */
.L_x_243:
        /* <DEDUP_REMOVED lines=13> */
.L_x_246:
[----:B------:R-:W-:Y:S05]  /*af20*/  BSYNC B1 ;  /* 0x0000000000017941 */ /* 0x000fea0003800000 */
.L_x_245:
        /* <DEDUP_REMOVED lines=13> */
.L_x_248:
[----:B------:R-:W-:Y:S05]  /*b000*/  BSYNC B1 ;  /* 0x0000000000017941 */ /* 0x000fea0003800000 */
.L_x_247:
        /* <DEDUP_REMOVED lines=13> */
.L_x_250:
[----:B------:R-:W-:Y:S05]  /*b0e0*/  BSYNC B1 ;  /* 0x0000000000017941 */ /* 0x000fea0003800000 */
.L_x_249:
        /* <DEDUP_REMOVED lines=13> */
.L_x_252:
[----:B------:R-:W-:Y:S05]  /*b1c0*/  BSYNC B1 ;  /* 0x0000000000017941 */ /* 0x000fea0003800000 */
.L_x_251:
        /* <DEDUP_REMOVED lines=13> */
.L_x_254:
[----:B------:R-:W-:Y:S05]  /*b2a0*/  BSYNC B1 ;  /* 0x0000000000017941 */ /* 0x000fea0003800000 */
.L_x_253:
        /* <DEDUP_REMOVED lines=13> */
.L_x_256:
[----:B------:R-:W-:Y:S05]  /*b380*/  BSYNC B1 ;  /* 0x0000000000017941 */ /* 0x000fea0003800000 */
.L_x_255:
        /* <DEDUP_REMOVED lines=13> */
.L_x_258:
[----:B------:R-:W-:Y:S05]  /*b460*/  BSYNC B1 ;  /* 0x0000000000017941 */ /* 0x000fea0003800000 */
.L_x_257:
        /* <DEDUP_REMOVED lines=13> */
.L_x_260:
[----:B------:R-:W-:Y:S05]  /*b540*/  BSYNC B1 ;  /* 0x0000000000017941 */ /* 0x000fea0003800000 */
.L_x_259:
        /* <DEDUP_REMOVED lines=13> */
.L_x_262:
[----:B------:R-:W-:Y:S05]  /*b620*/  BSYNC B1 ;  /* 0x0000000000017941 */ /* 0x000fea0003800000 */
.L_x_261:
        /* <DEDUP_REMOVED lines=13> */
.L_x_264:
[----:B------:R-:W-:Y:S05]  /*b700*/  BSYNC B1 ;  /* 0x0000000000017941 */ /* 0x000fea0003800000 */
.L_x_263:
        /* <DEDUP_REMOVED lines=13> */
.L_x_266:
[----:B------:R-:W-:Y:S05]  /*b7e0*/  BSYNC B1 ;  /* 0x0000000000017941 */ /* 0x000fea0003800000 */
.L_x_265:
        /* <DEDUP_REMOVED lines=13> */
.L_x_268:
[----:B------:R-:W-:Y:S05]  /*b8c0*/  BSYNC B1 ;  /* 0x0000000000017941 */ /* 0x000fea0003800000 */
.L_x_267:
        /* <DEDUP_REMOVED lines=13> */
.L_x_270:
[----:B------:R-:W-:Y:S05]  /*b9a0*/  BSYNC B1 ;  /* 0x0000000000017941 */ /* 0x000fea0003800000 */
.L_x_269:
        /* <DEDUP_REMOVED lines=13> */
.L_x_272:
[----:B------:R-:W-:Y:S05]  /*ba80*/  BSYNC B1 ;  /* 0x0000000000017941 */ /* 0x000fea0003800000 */
.L_x_271:
        /* <DEDUP_REMOVED lines=13> */
.L_x_274:
[----:B------:R-:W-:Y:S05]  /*bb60*/  BSYNC B1 ;  /* 0x0000000000017941 */ /* 0x000fea0003800000 */
.L_x_273:
        /* <DEDUP_REMOVED lines=13> */
.L_x_276:
[----:B------:R-:W-:Y:S05]  /*bc40*/  BSYNC B1 ;  /* 0x0000000000017941 */ /* 0x000fea0003800000 */
.L_x_275:
        /* <DEDUP_REMOVED lines=13> */
.L_x_278:
[----:B------:R-:W-:Y:S05]  /*bd20*/  BSYNC B1 ;  /* 0x0000000000017941 */ /* 0x000fea0003800000 */
.L_x_277:
        /* <DEDUP_REMOVED lines=13> */
.L_x_280:
[----:B------:R-:W-:Y:S05]  /*be00*/  BSYNC B1 ;  /* 0x0000000000017941 */ /* 0x000fea0003800000 */
.L_x_279:
        /* <DEDUP_REMOVED lines=13> */
.L_x_282:
[----:B------:R-:W-:Y:S05]  /*bee0*/  BSYNC B1 ;  /* 0x0000000000017941 */ /* 0x000fea0003800000 */
.L_x_281:
        /* <DEDUP_REMOVED lines=13> */
.L_x_284:
[----:B------:R-:W-:Y:S05]  /*bfc0*/  BSYNC B1 ;  /* 0x0000000000017941 */ /* 0x000fea0003800000 */
.L_x_283:
        /* <DEDUP_REMOVED lines=13> */
.L_x_286:
[----:B------:R-:W-:Y:S05]  /*c0a0*/  BSYNC B1 ;  /* 0x0000000000017941 */ /* 0x000fea0003800000 */
.L_x_285:
        /* <DEDUP_REMOVED lines=13> */
.L_x_288:
[----:B------:R-:W-:Y:S05]  /*c180*/  BSYNC B1 ;  /* 0x0000000000017941 */ /* 0x000fea0003800000 */
.L_x_287:
[----:B------:R-:W-:Y:S05]  /*c190*/  @P1 BRA `(.L_x_289) ;  /* 0x0000002000a41947 */ /* 0x000fea0003800000 */
[----:B------:R-:W2:Y:S01]  /*c1a0*/  LDL.LU R2, [R1+0x6c] ;  /* 0x00006c0001027983 */ /* 0x000ea20000300800 */
[----:B-----5:R-:W-:-:S04]  /*c1b0*/  LOP3.LUT R0, R0, 0xff, RZ, 0xc0, !PT ;  /* 0x000000ff00007812 */ /* 0x020fc800078ec0ff */
[----:B------:R-:W-:-:S05]  /*c1c0*/  F2FP.F16.E4M3.UNPACK_B R0, R0 ;  /* 0x00000000ff00723e */ /* 0x000fca00020006ff */
[----:B------:R-:W-:-:S05]  /*c1d0*/  HADD2.F32 R0, -RZ, R0.H0_H0 ;  /* 0x20000000ff007230 */ /* 0x000fca0000004100 */
[----:B------:R-:W-:-:S04]  /*c1e0*/  FMUL R0, R0, UR21 ;  /* 0x0000001500007c20 */ /* 0x000fc80008400000 */
[----:B--2---:R-:W-:-:S05]  /*c1f0*/  FFMA R0, R2, UR20, R0 ;  /* 0x0000001402007c23 */ /* 0x004fca0008000000 */
[----:B0-----:R-:W-:-:S05]  /*c200*/  F2FP.SATFINITE.E4M3.F32.PACK_AB_MERGE_C R3, RZ, R0, RZ ;  /* 0x00000000ff03723e */ /* 0x001fca00048070ff */
[----:B------:R0:W-:Y:S01]  /*c210*/  STG.E.U8 desc[UR14][R30.64+0x79], R3 ;  /* 0x000079031e007986 */ /* 0x0001e2000c10110e */
[----:B------:R-:W-:Y:S05]  /*c220*/  BRA `(.L_x_289) ;  /* 0x0000002000807947 */ /* 0x000fea0003800000 */
.L_x_32:
[----:B------:R-:W-:Y:S01]  /*c230*/  ISETP.GE.AND P3, PT, R41, 0x1, PT ;  /* 0x000000012900780c */ /* 0x000fe20003f66270 */
[----:B------:R-:W-:Y:S01]  /*c240*/  FMUL R227, R227, UR20 ;  /* 0x00000014e3e37c20 */ /* 0x000fe20008400000 */
[----:B------:R-:W-:Y:S01]  /*c250*/  ISETP.GE.AND P2, PT, R41, 0x9, PT ;  /* 0x000000092900780c */ /* 0x000fe20003f46270 */
[----:B------:R-:W-:Y:S01]  /*c260*/  FMUL R228, R228, UR20 ;  /* 0x00000014e4e47c20 */ /* 0x000fe20008400000 */
[C---:B------:R-:W-:Y:S01]  /*c270*/  ISETP.LT.OR P0, PT, R42.reuse, 0x1, !P3 ;  /* 0x000000012a00780c */ /* 0x040fe20005f01670 */
[----:B------:R-:W-:Y:S01]  /*c280*/  FMUL R225, R225, UR20 ;  /* 0x00000014e1e17c20 */ /* 0x000fe20008400000 */
[----:B------:R-:W-:Y:S01]  /*c290*/  ISETP.LT.OR P1, PT, R42, 0x2, !P3 ;  /* 0x000000022a00780c */ /* 0x000fe20005f21670 */
[----:B------:R-:W-:Y:S01]  /*c2a0*/  FMUL R226, R226, UR20 ;  /* 0x00000014e2e27c20 */ /* 0x000fe20008400000 */
[----:B------:R-:W-:Y:S02]  /*c2b0*/  ISETP.LT.OR P6, PT, R42, 0x2, !P2 ;  /* 0x000000022a00780c */ /* 0x000fe400057c1670 */
[----:B------:R-:W-:-:S02]  /*c2c0*/  F2FP.SATFINITE.E4M3.F32.PACK_AB_MERGE_C R33, RZ, R228, RZ ;  /* 0x000000e4ff21723e */ /* 0x000fc400048070ff */
[----:B------:R-:W-:Y:S02]  /*c2d0*/  F2FP.SATFINITE.E4M3.F32.PACK_AB_MERGE_C R227, RZ, R227, RZ ;  /* 0x000000e3ffe3723e */ /* 0x000fe400048070ff */
[C---:B------:R-:W-:Y:S02]  /*c2e0*/  ISETP.LT.OR P5, PT, R42.reuse, 0x1, !P2 ;  /* 0x000000012a00780c */ /* 0x040fe400057a1670 */
[----:B------:R-:W-:Y:S01]  /*c2f0*/  F2FP.SATFINITE.E4M3.F32.PACK_AB_MERGE_C R225, RZ, R225, RZ ;  /* 0x000000e1ffe1723e */ /* 0x000fe200048070ff */
[----:B------:R0:W-:Y:S01]  /*c300*/  @!P0 STG.E.U8 desc[UR14][R24.64], R33 ;  /* 0x0000002118008986 */ /* 0x0001e2000c10110e */
[----:B------:R-:W-:Y:S01]  /*c310*/  ISETP.LT.OR P0, PT, R42, 0x9, !P3 ;  /* 0x000000092a00780c */ /* 0x000fe20005f01670 */
[----:B------:R-:W-:Y:S01]  /*c320*/  FMUL R224, R224, UR20 ;  /* 0x00000014e0e07c20 */ /* 0x000fe20008400000 */
[----:B------:R-:W-:Y:S01]  /*c330*/  F2FP.SATFINITE.E4M3.F32.PACK_AB_MERGE_C R35, RZ, R226, RZ ;  /* 0x000000e2ff23723e */ /* 0x000fe200048070ff */
[----:B------:R-:W-:Y:S01]  /*c340*/  @!P1 STG.E.U8 desc[UR14][R24.64+0x1], R227 ;  /* 0x000001e318009986 */ /* 0x000fe2000c10110e */
[----:B------:R-:W-:-:S03]  /*c350*/  ISETP.LT.OR P1, PT, R42, 0xa, !P3 ;  /* 0x0000000a2a00780c */ /* 0x000fc60005f21670 */
[----:B------:R-:W-:Y:S01]  /*c360*/  @!P6 STG.E.U8 desc[UR14][R26.64+0x1], R225 ;  /* 0x000001e11a00e986 */ /* 0x000fe2000c10110e */
[----:B------:R-:W-:Y:S01]  /*c370*/  ISETP.LT.OR P6, PT, R42, 0xa, !P2 ;  /* 0x0000000a2a00780c */ /* 0x000fe200057c1670 */
[----:B------:R-:W-:Y:S01]  /*c380*/  FMUL R223, R223, UR20 ;  /* 0x00000014dfdf7c20 */ /* 0x000fe20008400000 */
[----:B------:R-:W-:Y:S01]  /*c390*/  FMUL R221, R221, UR20 ;  /* 0x00000014dddd7c20 */ /* 0x000fe20008400000 */
[----:B------:R2:W-:Y:S01]  /*c3a0*/  @!P5 STG.E.U8 desc[UR14][R26.64], R35 ;  /* 0x000000231a00d986 */ /* 0x0005e2000c10110e */
[----:B0-----:R-:W-:Y:S02]  /*c3b0*/  F2FP.SATFINITE.E4M3.F32.PACK_AB_MERGE_C R33, RZ, R224, RZ ;  /* 0x000000e0ff21723e */ /* 0x001fe400048070ff */
[----:B------:R-:W-:Y:S01]  /*c3c0*/  F2FP.SATFINITE.E4M3.F32.PACK_AB_MERGE_C R223, RZ, R223, RZ ;  /* 0x000000dfffdf723e */ /* 0x000fe200048070ff */
[----:B------:R-:W-:Y:S01]  /*c3d0*/  FMUL R222, R222, UR20 ;  /* 0x00000014dede7c20 */ /* 0x000fe20008400000 */
[----:B------:R-:W-:Y:S01]  /*c3e0*/  ISETP.LT.OR P5, PT, R42, 0x9, !P2 ;  /* 0x000000092a00780c */ /* 0x000fe200057a1670 */
[----:B------:R-:W-:Y:S01]  /*c3f0*/  FMUL R220, R220, UR20 ;  /* 0x00000014dcdc7c20 */ /* 0x000fe20008400000 */
[----:B------:R-:W-:Y:S01]  /*c400*/  F2FP.SATFINITE.E4M3.F32.PACK_AB_MERGE_C R221, RZ, R221, RZ ;  /* 0x000000ddffdd723e */ /* 0x000fe200048070ff */
[----:B------:R0:W-:Y:S01]  /*c410*/  @!P0 STG.E.U8 desc[UR14][R24.64+0x8], R33 ;  /* 0x0000082118008986 */ /* 0x0001e2000c10110e */
[----:B------:R-:W-:-:S03]  /*c420*/  ISETP.LT.OR P0, PT, R42, 0x11, !P3 ;  /* 0x000000112a00780c */ /* 0x000fc60005f01670 */
[----:B------:R-:W-:Y:S01]  /*c430*/  @!P1 STG.E.U8 desc[UR14][R24.64+0x9], R223 ;  /* 0x000009df18009986 */ /* 0x000fe2000c10110e */
[----:B------:R-:W-:-:S03]  /*c440*/  ISETP.LT.OR P1, PT, R42, 0x12, !P3 ;  /* 0x000000122a00780c */ /* 0x000fc60005f21670 */
[----:B------:R-:W-:Y:S01]  /*c450*/  @!P6 STG.E.U8 desc[UR14][R26.64+0x9], R221 ;  /* 0x000009dd1a00e986 */ /* 0x000fe2000c10110e */
[C---:B------:R-:W-:Y:S01]  /*c460*/  ISETP.LT.OR P6, PT, R42.reuse, 0x12, !P2 ;  /* 0x000000122a00780c */ /* 0x040fe200057c1670 */
[----:B------:R-:W-:Y:S01]  /*c470*/  FMUL R219, R219, UR20 ;  /* 0x00000014dbdb7c20 */ /* 0x000fe20008400000 */
[----:B--2---:R-:W-:Y:S01]  /*c480*/  F2FP.SATFINITE.E4M3.F32.PACK_AB_MERGE_C R35, RZ, R222, RZ ;  /* 0x000000deff23723e */ /* 0x004fe200048070ff */
[----:B------:R-:W-:Y:S01]  /*c490*/  FMUL R217, R217, UR20 ;  /* 0x00000014d9d97c20 */ /* 0x000fe20008400000 */
[----:B0-----:R-:W-:Y:S01]  /*c4a0*/  F2FP.SATFINITE.E4M3.F32.PACK_AB_MERGE_C R33, RZ, R220, RZ ;  /* 0x000000dcff21723e */ /* 0x001fe200048070ff */
[----:B------:R-:W2:Y:S01]  /*c4b0*/  LDL.LU R226, [R1+0x8] ;  /* 0x0000080001e27983 */ /* 0x000ea20000300800 */
[----:B------:R-:W-:Y:S02]  /*c4c0*/  F2FP.SATFINITE.E4M3.F32.PACK_AB_MERGE_C R219, RZ, R219, RZ ;  /* 0x000000dbffdb723e */ /* 0x000fe400048070ff */
[----:B------:R-:W-:Y:S01]  /*c4d0*/  F2FP.SATFINITE.E4M3.F32.PACK_AB_MERGE_C R217, RZ, R217, RZ ;  /* 0x000000d9ffd9723e */ /* 0x000fe200048070ff */
[----:B------:R0:W-:Y:S01]  /*c4e0*/  @!P5 STG.E.U8 desc[UR14][R26.64+0x8], R35 ;  /* 0x000008231a00d986 */ /* 0x0001e2000c10110e */
[----:B------:R-:W-:Y:S01]  /*c4f0*/  ISETP.LT.OR P5, PT, R42, 0x11, !P2 ;  /* 0x000000112a00780c */ /* 0x000fe200057a1670 */
[----:B------:R-:W-:-:S02]  /*c500*/  FMUL R218, R218, UR20 ;  /* 0x00000014dada7c20 */ /* 0x000fc40008400000 */
[----:B------:R-:W3:Y:S04]  /*c510*/  LDL.LU R227, [R1+0x4] ;  /* 0x0000040001e37983 */ /* 0x000ee80000300800 */
[----:B------:R-:W4:Y:S04]  /*c520*/  LDL.LU R225, [R1] ;  /* 0x0000000001e17983 */ /* 0x000f280000300800 */
[----:B------:R1:W-:Y:S01]  /*c530*/  @!P0 STG.E.U8 desc[UR14][R24.64+0x10], R33 ;  /* 0x0000102118008986 */ /* 0x0003e2000c10110e */
[----:B------:R-:W-:-:S03]  /*c540*/  ISETP.LT.OR P0, PT, R42, 0x19, !P3 ;  /* 0x000000192a00780c */ /* 0x000fc60005f01670 */
[----:B------:R-:W-:Y:S01]  /*c550*/  @!P1 STG.E.U8 desc[UR14][R24.64+0x11], R219 ;  /* 0x000011db18009986 */ /* 0x000fe2000c10110e */
[----:B------:R-:W-:-:S03]  /*c560*/  ISETP.LT.OR P1, PT, R42, 0x1a, !P3 ;  /* 0x0000001a2a00780c */ /* 0x000fc60005f21670 */
[----:B------:R-:W-:Y:S01]  /*c570*/  @!P6 STG.E.U8 desc[UR14][R26.64+0x11], R217 ;  /* 0x000011d91a00e986 */ /* 0x000fe2000c10110e */
[----:B------:R-:W-:Y:S01]  /*c580*/  ISETP.LT.OR P6, PT, R42, 0x1a, !P2 ;  /* 0x0000001a2a00780c */ /* 0x000fe200057c1670 */
[----:B------:R-:W-:Y:S01]  /*c590*/  FMUL R216, R216, UR20 ;  /* 0x00000014d8d87c20 */ /* 0x000fe20008400000 */
[----:B0-----:R-:W-:Y:S01]  /*c5a0*/  F2FP.SATFINITE.E4M3.F32.PACK_AB_MERGE_C R35, RZ, R218, RZ ;  /* 0x000000daff23723e */ /* 0x001fe200048070ff */
[----:B------:R-:W-:Y:S01]  /*c5b0*/  FMUL R215, R215, UR20 ;  /* 0x00000014d7d77c20 */ /* 0x000fe20008400000 */
[----:B------:R-:W-:Y:S01]  /*c5c0*/  FMUL R213, R213, UR20 ;  /* 0x00000014d5d57c20 */ /* 0x000fe20008400000 */
[----:B------:R-:W-:Y:S01]  /*c5d0*/  FMUL R214, R214, UR20 ;  /* 0x00000014d6d67c20 */ /* 0x000fe20008400000 */
[----:B-1----:R-:W-:Y:S01]  /*c5e0*/  F2FP.SATFINITE.E4M3.F32.PACK_AB_MERGE_C R33, RZ, R216, RZ ;  /* 0x000000d8ff21723e */ /* 0x002fe200048070ff */
[----:B------:R0:W-:Y:S01]  /*c5f0*/  @!P5 STG.E.U8 desc[UR14][R26.64+0x10], R35 ;  /* 0x000010231a00d986 */ /* 0x0001e2000c10110e */
[----:B------:R-:W-:Y:S02]  /*c600*/  F2FP.SATFINITE.E4M3.F32.PACK_AB_MERGE_C R215, RZ, R215, RZ ;  /* 0x000000d7ffd7723e */ /* 0x000fe400048070ff */
        /* <DEDUP_REMOVED lines=12> */
[----:B-1----:R-:W-:Y:S01]  /*c6d0*/  F2FP.SATFINITE.E4M3.F32.PACK_AB_MERGE_C R33, RZ, R212, RZ ;  /* 0x000000d4ff21723e */ /* 0x002fe200048070ff */
[----:B------:R-:W-:Y:S01]  /*c6e0*/  FMUL R210, R210, UR20 ;  /* 0x00000014d2d27c20 */ /* 0x000fe20008400000 */
[----:B------:R-:W-:Y:S01]  /*c6f0*/  F2FP.SATFINITE.E4M3.F32.PACK_AB_MERGE_C R211, RZ, R211, RZ ;  /* 0x000000d3ffd3723e */ /* 0x000fe200048070ff */
[----:B------:R0:W-:Y:S01]  /*c700*/  @!P5 STG.E.U8 desc[UR14][R26.64+0x18], R35 ;  /* 0x000018231a00d986 */ /* 0x0001e2000c10110e */
[C---:B------:R-:W-:Y:S02]  /*c710*/  ISETP.LT.OR P5, PT, R42.reuse, 0x21, !P2 ;  /* 0x000000212a00780c */ /* 0x040fe400057a1670 */
        /* <DEDUP_REMOVED lines=111> */
[C---:B------:R-:W-:Y:S01]  /*ce10*/  ISETP.LT.OR P5, PT, R42.reuse, 0x59, !P2 ;  /* 0x000000592a00780c */ /* 0x040fe200057a1670 */
[----:B------:R-:W-:Y:S01]  /*ce20*/  FMUL R179, R179, UR20 ;  /* 0x00000014b3b37c20 */ /* 0x000fe20008400000 */
[----:B------:R-:W-:Y:S01]  /*ce30*/  F2FP.SATFINITE.E4M3.F32.PACK_AB_MERGE_C R181, RZ, R181, RZ ;  /* 0x000000b5ffb5723e */ /* 0x000fe200048070ff */
[----:B------:R1:W-:Y:S04]  /*ce40*/  @!P0 STG.E.U8 desc[UR14][R24.64+0x58], R33 ;  /* 0x0000582118008986 */ /* 0x0003e8000c10110e */
[----:B------:R-:W-:Y:S04]  /*ce50*/  @!P1 STG.E.U8 desc[UR14][R24.64+0x59], R183 ;  /* 0x000059b718009986 */ /* 0x000fe8000c10110e */
[----:B------:R-:W-:Y:S01]  /*ce60*/  @!P6 STG.E.U8 desc[UR14][R26.64+0x59], R181 ;  /* 0x000059b51a00e986 */ /* 0x000fe2000c10110e */
[----:B------:R-:W-:-:S02]  /*ce70*/  ISETP.LT.OR P6, PT, R42, 0x62, !P3 ;  /* 0x000000622a00780c */ /* 0x000fc40005fc1670 */
[----:B0-----:R-:W-:Y:S01]  /*ce80*/  F2FP.SATFINITE.E4M3.F32.PACK_AB_MERGE_C R35, RZ, R182, RZ ;  /* 0x000000b6ff23723e */ /* 0x001fe200048070ff */
[----:B------:R-:W-:Y:S01]  /*ce90*/  FMUL R180, R180, UR20 ;  /* 0x00000014b4b47c20 */ /* 0x000fe20008400000 */
[----:B------:R-:W-:Y:S01]  /*cea0*/  F2FP.SATFINITE.E4M3.F32.PACK_AB_MERGE_C R179, RZ, R179, RZ ;  /* 0x000000b3ffb3723e */ /* 0x000fe200048070ff */
[----:B------:R-:W-:Y:S01]  /*ceb0*/  FMUL R178, R178, UR20 ;  /* 0x00000014b2b27c20 */ /* 0x000fe20008400000 */
[----:B------:R-:W-:Y:S01]  /*cec0*/  FMUL R177, R177, UR20 ;  /* 0x00000014b1b17c20 */ /* 0x000fe20008400000 */
[----:B------:R0:W-:Y:S01]  /*ced0*/  @!P5 STG.E.U8 desc[UR14][R26.64+0x58], R35 ;  /* 0x000058231a00d986 */ /* 0x0001e2000c10110e */
[C---:B------:R-:W-:Y:S02]  /*cee0*/  ISETP.LT.OR P5, PT, R42.reuse, 0x61, !P3 ;  /* 0x000000612a00780c */ /* 0x040fe40005fa1670 */
[----:B------:R-:W-:Y:S01]  /*cef0*/  ISETP.LT.OR P0, PT, R42, 0x61, !P2 ;  /* 0x000000612a00780c */ /* 0x000fe20005701670 */
[----:B------:R-:W-:Y:S01]  /*cf00*/  FMUL R176, R176, UR20 ;  /* 0x00000014b0b07c20 */ /* 0x000fe20008400000 */
[C---:B------:R-:W-:Y:S01]  /*cf10*/  ISETP.LT.OR P1, PT, R42.reuse, 0x62, !P2 ;  /* 0x000000622a00780c */ /* 0x040fe20005721670 */
[----:B------:R-:W-:Y:S01]  /*cf20*/  @!P6 STG.E.U8 desc[UR14][R24.64+0x61], R179 ;  /* 0x000061b31800e986 */ /* 0x000fe2000c10110e */
[----:B------:R-:W-:-:S02]  /*cf30*/  ISETP.LT.OR P6, PT, R42, 0x69, !P3 ;  /* 0x000000692a00780c */ /* 0x000fc40005fc1670 */
[----:B-1----:R-:W-:Y:S01]  /*cf40*/  F2FP.SATFINITE.E4M3.F32.PACK_AB_MERGE_C R33, RZ, R180, RZ ;  /* 0x000000b4ff21723e */ /* 0x002fe200048070ff */
[----:B------:R-:W-:Y:S01]  /*cf50*/  FMUL R175, R175, UR20 ;  /* 0x00000014afaf7c20 */ /* 0x000fe20008400000 */
[----:B------:R-:W-:Y:S01]  /*cf60*/  F2FP.SATFINITE.E4M3.F32.PACK_AB_MERGE_C R177, RZ, R177, RZ ;  /* 0x000000b1ffb1723e */ /* 0x000fe200048070ff */
[----:B------:R-:W-:Y:S01]  /*cf70*/  FMUL R174, R174, UR20 ;  /* 0x00000014aeae7c20 */ /* 0x000fe20008400000 */
[----:B0-----:R-:W-:Y:S01]  /*cf80*/  F2FP.SATFINITE.E4M3.F32.PACK_AB_MERGE_C R35, RZ, R178, RZ ;  /* 0x000000b2ff23723e */ /* 0x001fe200048070ff */
[----:B------:R0:W-:Y:S01]  /*cf90*/  @!P5 STG.E.U8 desc[UR14][R24.64+0x60], R33 ;  /* 0x000060211800d986 */ /* 0x0001e2000c10110e */
[----:B------:R-:W-:-:S03]  /*cfa0*/  F2FP.SATFINITE.E4M3.F32.PACK_AB_MERGE_C R37, RZ, R176, RZ ;  /* 0x000000b0ff25723e */ /* 0x000fc600048070ff */
[----:B------:R1:W-:Y:S01]  /*cfb0*/  @!P0 STG.E.U8 desc[UR14][R26.64+0x60], R35 ;  /* 0x000060231a008986 */ /* 0x0003e2000c10110e */
[----:B------:R-:W-:-:S03]  /*cfc0*/  ISETP.LT.OR P0, PT, R42, 0x6a, !P3 ;  /* 0x0000006a2a00780c */ /* 0x000fc60005f01670 */
[----:B------:R-:W-:Y:S01]  /*cfd0*/  @!P1 STG.E.U8 desc[UR14][R26.64+0x61], R177 ;  /* 0x000061b11a009986 */ /* 0x000fe2000c10110e */
[C---:B------:R-:W-:Y:S02]  /*cfe0*/  ISETP.LT.OR P1, PT, R42.reuse, 0x69, !P2 ;  /* 0x000000692a00780c */ /* 0x040fe40005721670 */
[C---:B------:R-:W-:Y:S01]  /*cff0*/  ISETP.LT.OR P5, PT, R42.reuse, 0x6a, !P2 ;  /* 0x0000006a2a00780c */ /* 0x040fe200057a1670 */
[----:B------:R-:W-:Y:S01]  /*d000*/  @!P6 STG.E.U8 desc[UR14][R24.64+0x68], R37 ;  /* 0x000068251800e986 */ /* 0x000fe2000c10110e */
[----:B------:R-:W-:Y:S01]  /*d010*/  ISETP.LT.OR P6, PT, R42, 0x71, !P3 ;  /* 0x000000712a00780c */ /* 0x000fe20005fc1670 */
[----:B------:R-:W-:Y:S01]  /*d020*/  FMUL R173, R173, UR20 ;  /* 0x00000014adad7c20 */ /* 0x000fe20008400000 */
[----:B------:R-:W-:Y:S01]  /*d030*/  F2FP.SATFINITE.E4M3.F32.PACK_AB_MERGE_C R175, RZ, R175, RZ ;  /* 0x000000afffaf723e */ /* 0x000fe200048070ff */
[----:B------:R-:W-:Y:S01]  /*d040*/  FMUL R172, R172, UR20 ;  /* 0x00000014acac7c20 */ /* 0x000fe20008400000 */
[----:B0-----:R-:W-:Y:S01]  /*d050*/  F2FP.SATFINITE.E4M3.F32.PACK_AB_MERGE_C R33, RZ, R174, RZ ;  /* 0x000000aeff21723e */ /* 0x001fe200048070ff */
[----:B------:R-:W-:Y:S01]  /*d060*/  FMUL R171, R171, UR20 ;  /* 0x00000014abab7c20 */ /* 0x000fe20008400000 */
[----:B------:R-:W-:Y:S01]  /*d070*/  F2FP.SATFINITE.E4M3.F32.PACK_AB_MERGE_C R173, RZ, R173, RZ ;  /* 0x000000adffad723e */ /* 0x000fe200048070ff */
[----:B------:R-:W-:Y:S01]  /*d080*/  @!P0 STG.E.U8 desc[UR14][R24.64+0x69], R175 ;  /* 0x000069af18008986 */ /* 0x000fe2000c10110e */
[----:B-1----:R-:W-:-:S02]  /*d090*/  F2FP.SATFINITE.E4M3.F32.PACK_AB_MERGE_C R35, RZ, R172, RZ ;  /* 0x000000acff23723e */ /* 0x002fc400048070ff */
[C---:B------:R-:W-:Y:S01]  /*d0a0*/  ISETP.LT.OR P0, PT, R42.reuse, 0x72, !P3 ;  /* 0x000000722a00780c */ /* 0x040fe20005f01670 */
[----:B------:R0:W-:Y:S01]  /*d0b0*/  @!P1 STG.E.U8 desc[UR14][R26.64+0x68], R33 ;  /* 0x000068211a009986 */ /* 0x0001e2000c10110e */
[----:B------:R-:W-:Y:S01]  /*d0c0*/  ISETP.LT.OR P1, PT, R42, 0x71, !P2 ;  /* 0x000000712a00780c */ /* 0x000fe20005721670 */
[----:B------:R-:W-:Y:S02]  /*d0d0*/  FMUL R170, R170, UR20 ;  /* 0x00000014aaaa7c20 */ /* 0x000fe40008400000 */
[----:B------:R-:W-:Y:S01]  /*d0e0*/  @!P5 STG.E.U8 desc[UR14][R26.64+0x69], R173 ;  /* 0x000069ad1a00d986 */ /* 0x000fe2000c10110e */
[C---:B------:R-:W-:Y:S01]  /*d0f0*/  ISETP.LT.OR P5, PT, R42.reuse, 0x72, !P2 ;  /* 0x000000722a00780c */ /* 0x040fe200057a1670 */
[----:B------:R-:W-:Y:S02]  /*d100*/  FMUL R169, R169, UR20 ;  /* 0x00000014a9a97c20 */ /* 0x000fe40008400000 */
[----:B------:R1:W-:Y:S01]  /*d110*/  @!P6 STG.E.U8 desc[UR14][R24.64+0x70], R35 ;  /* 0x000070231800e986 */ /* 0x0003e2000c10110e */
[----:B------:R-:W-:-:S02]  /*d120*/  ISETP.LT.OR P6, PT, R42, 0x79, !P3 ;  /* 0x000000792a00780c */ /* 0x000fc40005fc1670 */
        /* <DEDUP_REMOVED lines=8> */
[----:B------:R-:W-:Y:S02]  /*d1b0*/  F2FP.SATFINITE.E4M3.F32.PACK_AB_MERGE_C R167, RZ, R167, RZ ;  /* 0x000000a7ffa7723e */ /* 0x000fe400048070ff */
[----:B-1----:R-:W-:Y:S01]  /*d1c0*/  F2FP.SATFINITE.E4M3.F32.PACK_AB_MERGE_C R35, RZ, R168, RZ ;  /* 0x000000a8ff23723e */ /* 0x002fe200048070ff */
[----:B------:R-:W-:Y:S01]  /*d1d0*/  @!P1 STG.E.U8 desc[UR14][R26.64+0x70], R33 ;  /* 0x000070211a009986 */ /* 0x000fe2000c10110e */
[----:B------:R-:W-:-:S03]  /*d1e0*/  ISETP.GE.AND P1, PT, R41, 0x81, PT ;  /* 0x000000812900780c */ /* 0x000fc60003f26270 */
[----:B------:R-:W-:Y:S01]  /*d1f0*/  @!P5 STG.E.U8 desc[UR14][R26.64+0x71], R169 ;  /* 0x000071a91a00d986 */ /* 0x000fe2000c10110e */
[C---:B------:R-:W-:Y:S02]  /*d200*/  ISETP.LT.OR P5, PT, R42.reuse, 0x79, !P2 ;  /* 0x000000792a00780c */ /* 0x040fe400057a1670 */
[C---:B------:R-:W-:Y:S01]  /*d210*/  ISETP.LT.OR P2, PT, R42.reuse, 0x7a, !P2 ;  /* 0x0000007a2a00780c */ /* 0x040fe20005741670 */
[----:B------:R-:W-:Y:S01]  /*d220*/  @!P6 STG.E.U8 desc[UR14][R24.64+0x78], R35 ;  /* 0x000078231800e986 */ /* 0x000fe2000c10110e */
[C---:B------:R-:W-:Y:S01]  /*d230*/  ISETP.LT.OR P6, PT, R42.reuse, 0x1, !P1 ;  /* 0x000000012a00780c */ /* 0x040fe20004fc1670 */
[----:B------:R-:W-:Y:S02]  /*d240*/  FMUL R165, R165, UR20 ;  /* 0x00000014a5a57c20 */ /* 0x000fe40008400000 */
[----:B------:R0:W-:Y:S01]  /*d250*/  @!P3 STG.E.U8 desc[UR14][R24.64+0x79], R167 ;  /* 0x000079a71800b986 */ /* 0x0001e2000c10110e */
[----:B------:R-:W-:Y:S01]  /*d260*/  ISETP.LT.OR P3, PT, R42, 0x2, !P1 ;  /* 0x000000022a00780c */ /* 0x000fe20004f61670 */
[----:B------:R-:W-:Y:S01]  /*d270*/  FMUL R164, R164, UR20 ;  /* 0x00000014a4a47c20 */ /* 0x000fe20008400000 */
[----:B------:R-:W-:Y:S01]  /*d280*/  FMUL R163, R163, UR20 ;  /* 0x00000014a3a37c20 */ /* 0x000fe20008400000 */
[----:B------:R-:W-:Y:S01]  /*d290*/  F2FP.SATFINITE.E4M3.F32.PACK_AB_MERGE_C R37, RZ, R166, RZ ;  /* 0x000000a6ff25723e */ /* 0x000fe200048070ff */
[----:B------:R-:W-:Y:S01]  /*d2a0*/  FMUL R162, R162, UR20 ;  /* 0x00000014a2a27c20 */ /* 0x000fe20008400000 */
[----:B------:R-:W-:Y:S01]  /*d2b0*/  F2FP.SATFINITE.E4M3.F32.PACK_AB_MERGE_C R165, RZ, R165, RZ ;  /* 0x000000a5ffa5723e */ /* 0x000fe200048070ff */
[----:B------:R-:W-:Y:S01]  /*d2c0*/  FMUL R161, R161, UR20 ;  /* 0x00000014a1a17c20 */ /* 0x000fe20008400000 */
[----:B------:R-:W-:Y:S01]  /*d2d0*/  F2FP.SATFINITE.E4M3.F32.PACK_AB_MERGE_C R163, RZ, R163, RZ ;  /* 0x000000a3ffa3723e */ /* 0x000fe200048070ff */
[----:B------:R-:W-:Y:S01]  /*d2e0*/  FMUL R160, R160, UR20 ;  /* 0x00000014a0a07c20 */ /* 0x000fe20008400000 */
[----:B------:R-:W-:Y:S01]  /*d2f0*/  ISETP.GE.AND P0, PT, R41, 0x89, PT ;  /* 0x000000892900780c */ /* 0x000fe20003f06270 */
[----:B------:R-:W-:Y:S01]  /*d300*/  FMUL R159, R159, UR20 ;  /* 0x000000149f9f7c20 */ /* 0x000fe20008400000 */
[----:B0-----:R-:W-:Y:S01]  /*d310*/  F2FP.SATFINITE.E4M3.F32.PACK_AB_MERGE_C R25, RZ, R164, RZ ;  /* 0x000000a4ff19723e */ /* 0x001fe200048070ff */
[----:B------:R-:W-:Y:S01]  /*d320*/  @!P5 STG.E.U8 desc[UR14][R26.64+0x78], R37 ;  /* 0x000078251a00d986 */ /* 0x000fe2000c10110e */
[----:B------:R-:W-:-:S03]  /*d330*/  ISETP.LT.OR P5, PT, R42, 0x1, !P0 ;  /* 0x000000012a00780c */ /* 0x000fc600047a1670 */
[----:B------:R-:W-:Y:S04]  /*d340*/  @!P2 STG.E.U8 desc[UR14][R26.64+0x79], R165 ;  /* 0x000079a51a00a986 */ /* 0x000fe8000c10110e */
[----:B------:R0:W-:Y:S01]  /*d350*/  @!P6 STG.E.U8 desc[UR14][R28.64], R25 ;  /* 0x000000191c00e986 */ /* 0x0001e2000c10110e */
[----:B------:R-:W-:-:S03]  /*d360*/  ISETP.LT.OR P6, PT, R42, 0x2, !P0 ;  /* 0x000000022a00780c */ /* 0x000fc600047c1670 */
[----:B------:R-:W-:Y:S01]  /*d370*/  @!P3 STG.E.U8 desc[UR14][R28.64+0x1], R163 ;  /* 0x000001a31c00b986 */ /* 0x000fe2000c10110e */
[C---:B------:R-:W-:Y:S02]  /*d380*/  ISETP.LT.OR P3, PT, R42.reuse, 0x9, !P1 ;  /* 0x000000092a00780c */ /* 0x040fe40004f61670 */
[----:B------:R-:W-:Y:S01]  /*d390*/  ISETP.LT.OR P2, PT, R42, 0xa, !P1 ;  /* 0x0000000a2a00780c */ /* 0x000fe20004f41670 */
[----:B------:R-:W-:Y:S01]  /*d3a0*/  FMUL R158, R158, UR20 ;  /* 0x000000149e9e7c20 */ /* 0x000fe20008400000 */
[----:B------:R-:W-:Y:S01]  /*d3b0*/  F2FP.SATFINITE.E4M3.F32.PACK_AB_MERGE_C R33, RZ, R162, RZ ;  /* 0x000000a2ff21723e */ /* 0x000fe200048070ff */
[----:B------:R-:W-:Y:S01]  /*d3c0*/  FMUL R157, R157, UR20 ;  /* 0x000000149d9d7c20 */ /* 0x000fe20008400000 */
[----:B------:R-:W-:Y:S01]  /*d3d0*/  F2FP.SATFINITE.E4M3.F32.PACK_AB_MERGE_C R161, RZ, R161, RZ ;  /* 0x000000a1ffa1723e */ /* 0x000fe200048070ff */
[----:B------:R-:W-:Y:S01]  /*d3e0*/  FMUL R156, R156, UR20 ;  /* 0x000000149c9c7c20 */ /* 0x000fe20008400000 */
[----:B0-----:R-:W-:Y:S01]  /*d3f0*/  F2FP.SATFINITE.E4M3.F32.PACK_AB_MERGE_C R25, RZ, R160, RZ ;  /* 0x000000a0ff19723e */ /* 0x001fe200048070ff */
[----:B------:R-:W-:Y:S01]  /*d400*/  @!P5 STG.E.U8 desc[UR14][R30.64], R33 ;  /* 0x000000211e00d986 */ /* 0x000fe2000c10110e */
[----:B------:R-:W-:-:S02]  /*d410*/  F2FP.SATFINITE.E4M3.F32.PACK_AB_MERGE_C R159, RZ, R159, RZ ;  /* 0x0000009fff9f723e */ /* 0x000fc400048070ff */
[C---:B------:R-:W-:Y:S01]  /*d420*/  ISETP.LT.OR P5, PT, R42.reuse, 0x9, !P0 ;  /* 0x000000092a00780c */ /* 0x040fe200047a1670 */
[----:B------:R-:W-:Y:S01]  /*d430*/  @!P6 STG.E.U8 desc[UR14][R30.64+0x1], R161 ;  /* 0x000001a11e00e986 */ /* 0x000fe2000c10110e */
[----:B------:R-:W-:-:S03]  /*d440*/  ISETP.LT.OR P6, PT, R42, 0xa, !P0 ;  /* 0x0000000a2a00780c */ /* 0x000fc600047c1670 */
[----:B------:R0:W-:Y:S01]  /*d450*/  @!P3 STG.E.U8 desc[UR14][R28.64+0x8], R25 ;  /* 0x000008191c00b986 */ /* 0x0001e2000c10110e */
[----:B------:R-:W-:-:S03]  /*d460*/  ISETP.LT.OR P3, PT, R42, 0x11, !P1 ;  /* 0x000000112a00780c */ /* 0x000fc60004f61670 */
[----:B------:R-:W-:Y:S01]  /*d470*/  @!P2 STG.E.U8 desc[UR14][R28.64+0x9], R159 ;  /* 0x0000099f1c00a986 */ /* 0x000fe2000c10110e */
[----:B------:R-:W-:Y:S01]  /*d480*/  ISETP.LT.OR P2, PT, R42, 0x12, !P1 ;  /* 0x000000122a00780c */ /* 0x000fe20004f41670 */
[----:B------:R-:W-:Y:S01]  /*d490*/  FMUL R155, R155, UR20 ;  /* 0x000000149b9b7c20 */ /* 0x000fe20008400000 */
[----:B------:R-:W-:Y:S01]  /*d4a0*/  F2FP.SATFINITE.E4M3.F32.PACK_AB_MERGE_C R27, RZ, R158, RZ ;  /* 0x0000009eff1b723e */ /* 0x000fe200048070ff */
[----:B------:R-:W-:Y:S01]  /*d4b0*/  FMUL R154, R154, UR20 ;  /* 0x000000149a9a7c20 */ /* 0x000fe20008400000 */
[----:B------:R-:W-:Y:S01]  /*d4c0*/  F2FP.SATFINITE.E4M3.F32.PACK_AB_MERGE_C R157, RZ, R157, RZ ;  /* 0x0000009dff9d723e */ /* 0x000fe200048070ff */
[----:B------:R-:W-:Y:S01]  /*d4d0*/  FMUL R153, R153, UR20 ;  /* 0x0000001499997c20 */ /* 0x000fe20008400000 */
        /* <DEDUP_REMOVED lines=25> */
[----:B------:R1:W-:Y:S01]  /*d670*/  @!P2 STG.E.U8 desc[UR14][R28.64+0x19], R23 ;  /* 0x000019171c00a986 */ /* 0x0003e2000c10110e */
        /* <DEDUP_REMOVED lines=11> */
[----:B------:R0:W-:Y:S01]  /*d730*/  @!P6 STG.E.U8 desc[UR14][R30.64+0x19], R21 ;  /* 0x000019151e00e986 */ /* 0x0001e2000c10110e */
[----:B------:R-:W-:-:S03]  /*d740*/  ISETP.LT.OR P6, PT, R42, 0x22, !P0 ;  /* 0x000000222a00780c */ /* 0x000fc600047c1670 */
[----:B------:R-:W-:Y:S01]  /*d750*/  @!P3 STG.E.U8 desc[UR14][R28.64+0x20], R25 ;  /* 0x000020191c00b986 */ /* 0x000fe2000c10110e */
[----:B------:R-:W-:-:S03]  /*d760*/  ISETP.LT.OR P3, PT, R42, 0x29, !P1 ;  /* 0x000000292a00780c */ /* 0x000fc60004f61670 */
[----:B------:R2:W-:Y:S01]  /*d770*/  @!P2 STG.E.U8 desc[UR14][R28.64+0x21], R19 ;  /* 0x000021131c00a986 */ /* 0x0005e2000c10110e */
[----:B------:R-:W-:Y:S01]  /*d780*/  ISETP.LT.OR P2, PT, R42, 0x2a, !P1 ;  /* 0x0000002a2a00780c */ /* 0x000fe20004f41670 */
[----:B------:R-:W-:Y:S01]  /*d790*/  FMUL R15, R15, UR20 ;  /* 0x000000140f0f7c20 */ /* 0x000fe20008400000 */
[----:B-1----:R-:W-:Y:S01]  /*d7a0*/  F2FP.SATFINITE.E4M3.F32.PACK_AB_MERGE_C R23, RZ, R18, RZ ;  /* 0x00000012ff17723e */ /* 0x002fe200048070ff */
[----:B------:R-:W-:Y:S01]  /*d7b0*/  FMUL R14, R14, UR20 ;  /* 0x000000140e0e7c20 */ /* 0x000fe20008400000 */
[----:B------:R-:W-:Y:S01]  /*d7c0*/  F2FP.SATFINITE.E4M3.F32.PACK_AB_MERGE_C R17, RZ, R17, RZ ;  /* 0x00000011ff11723e */ /* 0x000fe200048070ff */
[----:B------:R-:W-:Y:S01]  /*d7d0*/  FMUL R13, R13, UR20 ;  /* 0x000000140d0d7c20 */ /* 0x000fe20008400000 */
[----:B0-----:R-:W-:Y:S01]  /*d7e0*/  F2FP.SATFINITE.E4M3.F32.PACK_AB_MERGE_C R21, RZ, R16, RZ ;  /* 0x00000010ff15723e */ /* 0x001fe200048070ff */
[----:B------:R-:W-:Y:S01]  /*d7f0*/  @!P5 STG.E.U8 desc[UR14][R30.64+0x20], R23 ;  /* 0x000020171e00d986 */ /* 0x000fe2000c10110e */
[----:B------:R-:W-:Y:S02]  /*d800*/  F2FP.SATFINITE.E4M3.F32.PACK_AB_MERGE_C R15, RZ, R15, RZ ;  /* 0x0000000fff0f723e */ /* 0x000fe400048070ff */
[C---:B------:R-:W-:Y:S01]  /*d810*/  ISETP.LT.OR P5, PT, R42.reuse, 0x29, !P0 ;  /* 0x000000292a00780c */ /* 0x040fe200047a1670 */
[----:B------:R-:W-:Y:S01]  /*d820*/  @!P6 STG.E.U8 desc[UR14][R30.64+0x21], R17 ;  /* 0x000021111e00e986 */ /* 0x000fe2000c10110e */
[----:B------:R-:W-:-:S03]  /*d830*/  ISETP.LT.OR P6, PT, R42, 0x2a, !P0 ;  /* 0x0000002a2a00780c */ /* 0x000fc600047c1670 */
[----:B------:R-:W-:Y:S01]  /*d840*/  @!P3 STG.E.U8 desc[UR14][R28.64+0x28], R21 ;  /* 0x000028151c00b986 */ /* 0x000fe2000c10110e */
[----:B------:R-:W-:Y:S01]  /*d850*/  ISETP.LT.OR P3, PT, R42, 0x31, !P1 ;  /* 0x000000312a00780c */ /* 0x000fe20004f61670 */
[----:B------:R-:W-:Y:S02]  /*d860*/  FMUL R12, R12, UR20 ;  /* 0x000000140c0c7c20 */ /* 0x000fe40008400000 */
[----:B------:R0:W-:Y:S01]  /*d870*/  @!P2 STG.E.U8 desc[UR14][R28.64+0x29], R15 ;  /* 0x0000290f1c00a986 */ /* 0x0001e2000c10110e */
[----:B------:R-:W-:Y:S01]  /*d880*/  ISETP.LT.OR P2, PT, R42, 0x32, !P1 ;  /* 0x000000322a00780c */ /* 0x000fe20004f41670 */
[----:B------:R-:W-:Y:S01]  /*d890*/  FMUL R11, R11, UR20 ;  /* 0x000000140b0b7c20 */ /* 0x000fe20008400000 */
[----:B--2---:R-:W-:Y:S01]  /*d8a0*/  F2FP.SATFINITE.E4M3.F32.PACK_AB_MERGE_C R19, RZ, R14, RZ ;  /* 0x0000000eff13723e */ /* 0x004fe200048070ff */
[----:B------:R-:W2:Y:S01]  /*d8b0*/  LDL.LU R222, [R1+0x18] ;  /* 0x0000180001de7983 */ /* 0x000ea20000300800 */
[----:B------:R-:W-:Y:S02]  /*d8c0*/  F2FP.SATFINITE.E4M3.F32.PACK_AB_MERGE_C R13, RZ, R13, RZ ;  /* 0x0000000dff0d723e */ /* 0x000fe400048070ff */
[----:B------:R-:W-:Y:S01]  /*d8d0*/  F2FP.SATFINITE.E4M3.F32.PACK_AB_MERGE_C R11, RZ, R11, RZ ;  /* 0x0000000bff0b723e */ /* 0x000fe200048070ff */
[----:B------:R-:W-:Y:S01]  /*d8e0*/  @!P5 STG.E.U8 desc[UR14][R30.64+0x28], R19 ;  /* 0x000028131e00d986 */ /* 0x000fe2000c10110e */
[----:B0-----:R-:W-:-:S03]  /*d8f0*/  F2FP.SATFINITE.E4M3.F32.PACK_AB_MERGE_C R15, RZ, R12, RZ ;  /* 0x0000000cff0f723e */ /* 0x001fc600048070ff */
[----:B------:R0:W-:Y:S01]  /*d900*/  @!P6 STG.E.U8 desc[UR14][R30.64+0x29], R13 ;  /* 0x0000290d1e00e986 */ /* 0x0001e2000c10110e */
[C---:B------:R-:W-:Y:S02]  /*d910*/  ISETP.LT.OR P5, PT, R42.reuse, 0x31, !P0 ;  /* 0x000000312a00780c */ /* 0x040fe400047a1670 */
[C---:B------:R-:W-:Y:S01]  /*d920*/  ISETP.LT.OR P6, PT, R42.reuse, 0x32, !P0 ;  /* 0x000000322a00780c */ /* 0x040fe200047c1670 */
[----:B------:R-:W-:Y:S01]  /*d930*/  @!P3 STG.E.U8 desc[UR14][R28.64+0x30], R15 ;  /* 0x0000300f1c00b986 */ /* 0x000fe2000c10110e */
[----:B------:R-:W-:Y:S01]  /*d940*/  ISETP.LT.OR P3, PT, R42, 0x39, !P1 ;  /* 0x000000392a00780c */ /* 0x000fe20004f61670 */
[----:B------:R-:W-:Y:S01]  /*d950*/  FMUL R10, R10, UR20 ;  /* 0x000000140a0a7c20 */ /* 0x000fe20008400000 */
[----:B------:R-:W-:Y:S01]  /*d960*/  FMUL R9, R9, UR20 ;  /* 0x0000001409097c20 */ /* 0x000fe20008400000 */
[----:B------:R-:W2:Y:S01]  /*d970*/  LDL.LU R223, [R1+0x14] ;  /* 0x0000140001df7983 */ /* 0x000ea20000300800 */
[----:B------:R-:W-:-:S03]  /*d980*/  FMUL R8, R8, UR20 ;  /* 0x0000001408087c20 */ /* 0x000fc60008400000 */
[----:B------:R-:W2:Y:S01]  /*d990*/  LDL.LU R221, [R1+0x10] ;  /* 0x0000100001dd7983 */ /* 0x000ea20000300800 */
[----:B------:R-:W-:-:S03]  /*d9a0*/  F2FP.SATFINITE.E4M3.F32.PACK_AB_MERGE_C R17, RZ, R10, RZ ;  /* 0x0000000aff11723e */ /* 0x000fc600048070ff */
[----:B------:R-:W2:Y:S01]  /*d9b0*/  LDL.LU R220, [R1+0xc] ;  /* 0x00000c0001dc7983 */ /* 0x000ea20000300800 */
[----:B------:R-:W-:Y:S01]  /*d9c0*/  F2FP.SATFINITE.E4M3.F32.PACK_AB_MERGE_C R9, RZ, R9, RZ ;  /* 0x00000009ff09723e */ /* 0x000fe200048070ff */
[----:B------:R-:W-:Y:S01]  /*d9d0*/  FMUL R7, R7, UR20 ;  /* 0x0000001407077c20 */ /* 0x000fe20008400000 */
[----:B0-----:R-:W-:Y:S01]  /*d9e0*/  F2FP.SATFINITE.E4M3.F32.PACK_AB_MERGE_C R13, RZ, R8, RZ ;  /* 0x00000008ff0d723e */ /* 0x001fe200048070ff */
[----:B------:R0:W-:Y:S01]  /*d9f0*/  @!P2 STG.E.U8 desc[UR14][R28.64+0x31], R11 ;  /* 0x0000310b1c00a986 */ /* 0x0001e2000c10110e */
[----:B------:R-:W-:Y:S01]  /*da00*/  ISETP.LT.OR P2, PT, R42, 0x3a, !P1 ;  /* 0x0000003a2a00780c */ /* 0x000fe20004f41670 */
[----:B-----5:R-:W-:Y:S01]  /*da10*/  FMUL R2, R2, UR20 ;  /* 0x0000001402027c20 */ /* 0x020fe20008400000 */
[----:B------:R-:W-:Y:S01]  /*da20*/  F2FP.SATFINITE.E4M3.F32.PACK_AB_MERGE_C R7, RZ, R7, RZ ;  /* 0x00000007ff07723e */ /* 0x000fe200048070ff */
[----:B------:R-:W-:Y:S01]  /*da30*/  @!P5 STG.E.U8 desc[UR14][R30.64+0x30], R17 ;  /* 0x000030111e00d986 */ /* 0x000fe2000c10110e */
[----:B------:R-:W-:Y:S01]  /*da40*/  FMUL R3, R3, UR20 ;  /* 0x0000001403037c20 */ /* 0x000fe20008400000 */
[----:B------:R-:W-:Y:S01]  /*da50*/  FMUL R4, R4, UR20 ;  /* 0x0000001404047c20 */ /* 0x000fe20008400000 */
[C---:B------:R-:W-:Y:S01]  /*da60*/  ISETP.LT.OR P5, PT, R42.reuse, 0x39, !P0 ;  /* 0x000000392a00780c */ /* 0x040fe200047a1670 */
[----:B------:R1:W-:Y:S01]  /*da70*/  @!P6 STG.E.U8 desc[UR14][R30.64+0x31], R9 ;  /* 0x000031091e00e986 */ /* 0x0003e2000c10110e */
[----:B------:R-:W-:Y:S01]  /*da80*/  ISETP.LT.OR P6, PT, R42, 0x3a, !P0 ;  /* 0x0000003a2a00780c */ /* 0x000fe200047c1670 */
[----:B------:R-:W-:Y:S01]  /*da90*/  FMUL R6, R6, UR20 ;  /* 0x0000001406067c20 */ /* 0x000fe20008400000 */
[----:B------:R-:W-:Y:S01]  /*daa0*/  FMUL R5, R5, UR20 ;  /* 0x0000001405057c20 */ /* 0x000fe20008400000 */
[----:B------:R3:W-:Y:S01]  /*dab0*/  @!P3 STG.E.U8 desc[UR14][R28.64+0x38], R13 ;  /* 0x0000380d1c00b986 */ /* 0x0007e2000c10110e */
[----:B------:R-:W-:Y:S01]  /*dac0*/  ISETP.LT.OR P3, PT, R42, 0x41, !P1 ;  /* 0x000000412a00780c */ /* 0x000fe20004f61670 */
[----:B------:R-:W-:Y:S01]  /*dad0*/  FMUL R0, R0, UR20 ;  /* 0x0000001400007c20 */ /* 0x000fe20008400000 */
[----:B0-----:R-:W-:Y:S01]  /*dae0*/  F2FP.SATFINITE.E4M3.F32.PACK_AB_MERGE_C R11, RZ, R6, RZ ;  /* 0x00000006ff0b723e */ /* 0x001fe200048070ff */
[----:B------:R-:W2:Y:S01]  /*daf0*/  LDL.LU R224, [R1+0x1c] ;  /* 0x00001c0001e07983 */ /* 0x000ea20000300800 */
[----:B------:R-:W-:-:S03]  /*db00*/  F2FP.SATFINITE.E4M3.F32.PACK_AB_MERGE_C R5, RZ, R5, RZ ;  /* 0x00000005ff05723e */ /* 0x000fc600048070ff */
[----:B------:R0:W-:Y:S01]  /*db10*/  @!P2 STG.E.U8 desc[UR14][R28.64+0x39], R7 ;  /* 0x000039071c00a986 */ /* 0x0001e2000c10110e */
[----:B-1----:R-:W-:Y:S01]  /*db20*/  F2FP.SATFINITE.E4M3.F32.PACK_AB_MERGE_C R9, RZ, R4, RZ ;  /* 0x00000004ff09723e */ /* 0x002fe200048070ff */
[----:B------:R-:W-:Y:S01]  /*db30*/  FMUL R4, R226, UR20 ;  /* 0x00000014e2047c20 */ /* 0x000fe20008400000 */
[C---:B------:R-:W-:Y:S01]  /*db40*/  ISETP.LT.OR P2, PT, R42.reuse, 0x42, !P1 ;  /* 0x000000422a00780c */ /* 0x040fe20004f41670 */
[----:B------:R-:W-:Y:S01]  /*db50*/  @!P5 STG.E.U8 desc[UR14][R30.64+0x38], R11 ;  /* 0x0000380b1e00d986 */ /* 0x000fe2000c10110e */
[----:B---3--:R-:W-:Y:S01]  /*db60*/  F2FP.SATFINITE.E4M3.F32.PACK_AB_MERGE_C R13, RZ, R2, RZ ;  /* 0x00000002ff0d723e */ /* 0x008fe200048070ff */
[----:B----4-:R-:W-:Y:S01]  /*db70*/  FMUL R2, R225, UR20 ;  /* 0x00000014e1027c20 */ /* 0x010fe20008400000 */
[----:B------:R-:W-:Y:S01]  /*db80*/  ISETP.LT.OR P5, PT, R42, 0x41, !P0 ;  /* 0x000000412a00780c */ /* 0x000fe200047a1670 */
[----:B------:R-:W3:Y:S01]  /*db90*/  LDL.LU R225, [R1+0x20] ;  /* 0x0000200001e17983 */ /* 0x000ee20000300800 */
[----:B0-----:R-:W-:Y:S01]  /*dba0*/  F2FP.SATFINITE.E4M3.F32.PACK_AB_MERGE_C R7, RZ, R3, RZ ;  /* 0x00000003ff07723e */ /* 0x001fe200048070ff */
[----:B------:R-:W-:-:S02]  /*dbb0*/  FMUL R3, R227, UR20 ;  /* 0x00000014e3037c20 */ /* 0x000fc40008400000 */
[----:B------:R0:W-:Y:S01]  /*dbc0*/  @!P6 STG.E.U8 desc[UR14][R30.64+0x39], R5 ;  /* 0x000039051e00e986 */ /* 0x0001e2000c10110e */
[----:B------:R-:W-:-:S03]  /*dbd0*/  ISETP.LT.OR P6, PT, R42, 0x42, !P0 ;  /* 0x000000422a00780c */ /* 0x000fc600047c1670 */
[----:B------:R-:W4:Y:S04]  /*dbe0*/  LDL.LU R227, [R1+0x24] ;  /* 0x0000240001e37983 */ /* 0x000f280000300800 */
[----:B------:R-:W4:Y:S04]  /*dbf0*/  LDL.LU R226, [R1+0x28] ;  /* 0x0000280001e27983 */ /* 0x000f280000300800 */
[----:B------:R-:W-:Y:S01]  /*dc00*/  @!P3 STG.E.U8 desc[UR14][R28.64+0x40], R9 ;  /* 0x000040091c00b986 */ /* 0x000fe2000c10110e */
[C---:B------:R-:W-:Y:S02]  /*dc10*/  ISETP.LT.OR P3, PT, R42.reuse, 0x49, !P1 ;  /* 0x000000492a00780c */ /* 0x040fe40004f61670 */
[----:B0-----:R-:W-:Y:S01]  /*dc20*/  F2FP.SATFINITE.E4M3.F32.PACK_AB_MERGE_C R5, RZ, R0, RZ ;  /* 0x00000000ff05723e */ /* 0x001fe200048070ff */
[----:B------:R0:W-:Y:S01]  /*dc30*/  @!P2 STG.E.U8 desc[UR14][R28.64+0x41], R7 ;  /* 0x000041071c00a986 */ /* 0x0001e2000c10110e */
[----:B------:R-:W-:-:S03]  /*dc40*/  ISETP.LT.OR P2, PT, R42, 0x4a, !P1 ;  /* 0x0000004a2a00780c */ /* 0x000fc60004f41670 */
[----:B------:R-:W-:Y:S01]  /*dc50*/  @!P5 STG.E.U8 desc[UR14][R30.64+0x40], R13 ;  /* 0x0000400d1e00d986 */ /* 0x000fe2000c10110e */
[----:B------:R-:W-:-:S03]  /*dc60*/  ISETP.LT.OR P5, PT, R42, 0x49, !P0 ;  /* 0x000000492a00780c */ /* 0x000fc600047a1670 */
[----:B------:R1:W-:Y:S01]  /*dc70*/  @!P6 STG.E.U8 desc[UR14][R30.64+0x41], R5 ;  /* 0x000041051e00e986 */ /* 0x0003e2000c10110e */
[----:B0-----:R-:W-:Y:S02]  /*dc80*/  F2FP.SATFINITE.E4M3.F32.PACK_AB_MERGE_C R7, RZ, R2, RZ ;  /* 0x00000002ff07723e */ /* 0x001fe400048070ff */
[----:B------:R-:W-:-:S03]  /*dc90*/  ISETP.LT.OR P6, PT, R42, 0x4a, !P0 ;  /* 0x0000004a2a00780c */ /* 0x000fc600047c1670 */
[----:B------:R0:W-:Y:S01]  /*dca0*/  @!P3 STG.E.U8 desc[UR14][R28.64+0x48], R7 ;  /* 0x000048071c00b986 */ /* 0x0001e2000c10110e */
[----:B------:R-:W-:Y:S02]  /*dcb0*/  ISETP.LT.OR P3, PT, R42, 0x51, !P1 ;  /* 0x000000512a00780c */ /* 0x000fe40004f61670 */
[----:B------:R-:W-:Y:S02]  /*dcc0*/  F2FP.SATFINITE.E4M3.F32.PACK_AB_MERGE_C R9, RZ, R3, RZ ;  /* 0x00000003ff09723e */ /* 0x000fe400048070ff */
[----:B------:R-:W-:-:S03]  /*dcd0*/  F2FP.SATFINITE.E4M3.F32.PACK_AB_MERGE_C R11, RZ, R4, RZ ;  /* 0x00000004ff0b723e */ /* 0x000fc600048070ff */
[----:B------:R0:W-:Y:S04]  /*dce0*/  @!P2 STG.E.U8 desc[UR14][R28.64+0x49], R9 ;  /* 0x000049091c00a986 */ /* 0x0001e8000c10110e */
[----:B------:R-:W-:Y:S01]  /*dcf0*/  @!P5 STG.E.U8 desc[UR14][R30.64+0x48], R11 ;  /* 0x0000480b1e00d986 */ /* 0x000fe2000c10110e */
[----:B--2---:R-:W-:Y:S01]  /*dd00*/  FMUL R2, R221, UR20 ;  /* 0x00000014dd027c20 */ /* 0x004fe20008400000 */
[----:B------:R-:W-:Y:S02]  /*dd10*/  FMUL R0, R220, UR20 ;  /* 0x00000014dc007c20 */ /* 0x000fe40008400000 */
[----:B------:R-:W2:Y:S04]  /*dd20*/  LDL.LU R220, [R1+0x2c] ;  /* 0x00002c0001dc7983 */ /* 0x000ea80000300800 */
[----:B------:R-:W2:Y:S01]  /*dd30*/  LDL.LU R221, [R1+0x30] ;  /* 0x0000300001dd7983 */ /* 0x000ea20000300800 */
[----:B-1----:R-:W-:Y:S01]  /*dd40*/  F2FP.SATFINITE.E4M3.F32.PACK_AB_MERGE_C R5, RZ, R0, RZ ;  /* 0x00000000ff05723e */ /* 0x002fe200048070ff */
[----:B------:R-:W-:Y:S01]  /*dd50*/  FMUL R0, R222, UR20 ;  /* 0x00000014de007c20 */ /* 0x000fe20008400000 */
[----:B------:R-:W-:Y:S01]  /*dd60*/  FMUL R3, R223, UR20 ;  /* 0x00000014df037c20 */ /* 0x000fe20008400000 */
[----:B0-----:R-:W-:Y:S01]  /*dd70*/  F2FP.SATFINITE.E4M3.F32.PACK_AB_MERGE_C R7, RZ, R2, RZ ;  /* 0x00000002ff07723e */ /* 0x001fe200048070ff */
[----:B------:R-:W2:Y:S02]  /*dd80*/  LDL.LU R223, [R1+0x34] ;  /* 0x0000340001df7983 */ /* 0x000ea40000300800 */
[----:B------:R-:W-:-:S02]  /*dd90*/  F2FP.SATFINITE.E4M3.F32.PACK_AB_MERGE_C R13, RZ, R0, RZ ;  /* 0x00000000ff0d723e */ /* 0x000fc400048070ff */
[----:B------:R-:W2:Y:S01]  /*dda0*/  LDL.LU R222, [R1+0x38] ;  /* 0x0000380001de7983 */ /* 0x000ea20000300800 */
[----:B------:R-:W-:Y:S01]  /*ddb0*/  F2FP.SATFINITE.E4M3.F32.PACK_AB_MERGE_C R9, RZ, R3, RZ ;  /* 0x00000003ff09723e */ /* 0x000fe200048070ff */
[----:B------:R-:W-:Y:S02]  /*ddc0*/  FMUL R2, R224, UR20 ;  /* 0x00000014e0027c20 */ /* 0x000fe40008400000 */
[----:B------:R-:W2:Y:S04]  /*ddd0*/  LDL.LU R224, [R1+0x3c] ;  /* 0x00003c0001e07983 */ /* 0x000ea80000300800 */
[----:B------:R-:W-:Y:S01]  /*dde0*/  @!P6 STG.E.U8 desc[UR14][R30.64+0x49], R5 ;  /* 0x000049051e00e986 */ /* 0x000fe2000c10110e */
[----:B---3--:R-:W-:-:S03]  /*ddf0*/  FMUL R0, R225, UR20 ;  /* 0x00000014e1007c20 */ /* 0x008fc60008400000 */
[----:B------:R0:W-:Y:S04]  /*de00*/  @!P3 STG.E.U8 desc[UR14][R28.64+0x50], R7 ;  /* 0x000050071c00b986 */ /* 0x0001e8000c10110e */
[----:B------:R-:W3:Y:S01]  /*de10*/  LDL.LU R225, [R1+0x40] ;  /* 0x0000400001e17983 */ /* 0x000ee20000300800 */
[----:B----4-:R-:W-:-:S03]  /*de20*/  FMUL R3, R227, UR20 ;  /* 0x00000014e3037c20 */ /* 0x010fc60008400000 */
[----:B------:R-:W4:Y:S01]  /*de30*/  LDL.LU R227, [R1+0x44] ;  /* 0x0000440001e37983 */ /* 0x000f220000300800 */
[----:B0-----:R-:W-:Y:S01]  /*de40*/  F2FP.SATFINITE.E4M3.F32.PACK_AB_MERGE_C R7, RZ, R0, RZ ;  /* 0x00000000ff07723e */ /* 0x001fe200048070ff */
[----:B------:R-:W-:Y:S02]  /*de50*/  FMUL R0, R226, UR20 ;  /* 0x00000014e2007c20 */ /* 0x000fe40008400000 */
[----:B------:R-:W4:Y:S01]  /*de60*/  LDL.LU R226, [R1+0x48] ;  /* 0x0000480001e27983 */ /* 0x000f220000300800 */
[C---:B------:R-:W-:Y:S02]  /*de70*/  ISETP.LT.OR P2, PT, R42.reuse, 0x52, !P1 ;  /* 0x000000522a00780c */ /* 0x040fe40004f41670 */
[C---:B------:R-:W-:Y:S01]  /*de80*/  ISETP.LT.OR P6, PT, R42.reuse, 0x52, !P0 ;  /* 0x000000522a00780c */ /* 0x040fe200047c1670 */
[----:B------:R-:W4:Y:S01]  /*de90*/  LDL.LU R218, [R1+0x4c] ;  /* 0x00004c0001da7983 */ /* 0x000f220000300800 */
[----:B------:R-:W-:Y:S02]  /*dea0*/  F2FP.SATFINITE.E4M3.F32.PACK_AB_MERGE_C R5, RZ, R2, RZ ;  /* 0x00000002ff05723e */ /* 0x000fe400048070ff */
[----:B------:R-:W-:-:S02]  /*deb0*/  ISETP.LT.OR P5, PT, R42, 0x51, !P0 ;  /* 0x000000512a00780c */ /* 0x000fc400047a1670 */
[----:B------:R-:W-:Y:S02]  /*dec0*/  F2FP.SATFINITE.E4M3.F32.PACK_AB_MERGE_C R11, RZ, R0, RZ ;  /* 0x00000000ff0b723e */ /* 0x000fe400048070ff */
[----:B------:R-:W-:-:S03]  /*ded0*/  ISETP.LT.OR P3, PT, R42, 0x59, !P1 ;  /* 0x000000592a00780c */ /* 0x000fc60004f61670 */
[----:B------:R0:W-:Y:S01]  /*dee0*/  @!P2 STG.E.U8 desc[UR14][R28.64+0x51], R9 ;  /* 0x000051091c00a986 */ /* 0x0001e2000c10110e */
[----:B------:R-:W-:-:S03]  /*def0*/  ISETP.LT.OR P2, PT, R42, 0x5a, !P1 ;  /* 0x0000005a2a00780c */ /* 0x000fc60004f41670 */
[----:B------:R1:W-:Y:S01]  /*df00*/  @!P6 STG.E.U8 desc[UR14][R30.64+0x51], R5 ;  /* 0x000051051e00e986 */ /* 0x0003e2000c10110e */
[----:B------:R-:W-:-:S03]  /*df10*/  ISETP.LT.OR P6, PT, R42, 0x5a, !P0 ;  /* 0x0000005a2a00780c */ /* 0x000fc600047c1670 */
[----:B------:R-:W-:Y:S01]  /*df20*/  @!P5 STG.E.U8 desc[UR14][R30.64+0x50], R13 ;  /* 0x0000500d1e00d986 */ /* 0x000fe2000c10110e */
[----:B0-----:R-:W-:-:S03]  /*df30*/  F2FP.SATFINITE.E4M3.F32.PACK_AB_MERGE_C R9, RZ, R3, RZ ;  /* 0x00000003ff09723e */ /* 0x001fc600048070ff */
[----:B------:R0:W-:Y:S04]  /*df40*/  @!P3 STG.E.U8 desc[UR14][R28.64+0x58], R7 ;  /* 0x000058071c00b986 */ /* 0x0001e8000c10110e */
[----:B------:R0:W-:Y:S01]  /*df50*/  @!P2 STG.E.U8 desc[UR14][R28.64+0x59], R9 ;  /* 0x000059091c00a986 */ /* 0x0001e2000c10110e */
[----:B--2---:R-:W-:-:S03]  /*df60*/  FMUL R0, R220, UR20 ;  /* 0x00000014dc007c20 */ /* 0x004fc60008400000 */
[----:B------:R-:W2:Y:S01]  /*df70*/  LDL.LU R220, [R1+0x50] ;  /* 0x0000500001dc7983 */ /* 0x000ea20000300800 */
[----:B------:R-:W-:-:S03]  /*df80*/  FMUL R2, R221, UR20 ;  /* 0x00000014dd027c20 */ /* 0x000fc60008400000 */
[----:B------:R-:W2:Y:S01]  /*df90*/  LDL.LU R221, [R1+0x54] ;  /* 0x0000540001dd7983 */ /* 0x000ea20000300800 */
[----:B-1----:R-:W-:Y:S01]  /*dfa0*/  F2FP.SATFINITE.E4M3.F32.PACK_AB_MERGE_C R5, RZ, R0, RZ ;  /* 0x00000000ff05723e */ /* 0x002fe200048070ff */
[----:B------:R-:W-:Y:S02]  /*dfb0*/  FMUL R3, R223, UR20 ;  /* 0x00000014df037c20 */ /* 0x000fe40008400000 */
[----:B------:R-:W2:Y:S01]  /*dfc0*/  LDL.LU R223, [R1+0x58] ;  /* 0x0000580001df7983 */ /* 0x000ea20000300800 */
[----:B0-----:R-:W-:Y:S01]  /*dfd0*/  F2FP.SATFINITE.E4M3.F32.PACK_AB_MERGE_C R7, RZ, R2, RZ ;  /* 0x00000002ff07723e */ /* 0x001fe200048070ff */
[----:B------:R-:W-:Y:S01]  /*dfe0*/  FMUL R4, R222, UR20 ;  /* 0x00000014de047c20 */ /* 0x000fe20008400000 */
[----:B------:R-:W-:Y:S01]  /*dff0*/  F2FP.SATFINITE.E4M3.F32.PACK_AB_MERGE_C R9, RZ, R3, RZ ;  /* 0x00000003ff09723e */ /* 0x000fe200048070ff */
[----:B------:R-:W2:Y:S01]  /*e000*/  LDL.LU R222, [R1+0x5c] ;  /* 0x00005c0001de7983 */ /* 0x000ea20000300800 */
[----:B------:R-:W-:-:S03]  /*e010*/  FMUL R0, R224, UR20 ;  /* 0x00000014e0007c20 */ /* 0x000fc60008400000 */
[----:B------:R0:W-:Y:S04]  /*e020*/  @!P6 STG.E.U8 desc[UR14][R30.64+0x59], R5 ;  /* 0x000059051e00e986 */ /* 0x0001e8000c10110e */
[----:B------:R-:W2:Y:S01]  /*e030*/  LDL.LU R224, [R1+0x60] ;  /* 0x0000600001e07983 */ /* 0x000ea20000300800 */
[----:B0-----:R-:W-:Y:S01]  /*e040*/  F2FP.SATFINITE.E4M3.F32.PACK_AB_MERGE_C R5, RZ, R0, RZ ;  /* 0x00000000ff05723e */ /* 0x001fe200048070ff */
[----:B---3--:R-:W-:Y:S02]  /*e050*/  FMUL R2, R225, UR20 ;  /* 0x00000014e1027c20 */ /* 0x008fe40008400000 */
[----:B------:R-:W3:Y:S01]  /*e060*/  LDL.LU R225, [R1+0x64] ;  /* 0x0000640001e17983 */ /* 0x000ee20000300800 */
[----:B----4-:R-:W-:-:S03]  /*e070*/  FMUL R3, R227, UR20 ;  /* 0x00000014e3037c20 */ /* 0x010fc60008400000 */
[----:B------:R-:W4:Y:S01]  /*e080*/  LDL.LU R227, [R1+0x68] ;  /* 0x0000680001e37983 */ /* 0x000f220000300800 */
[----:B------:R-:W-:-:S03]  /*e090*/  FMUL R0, R226, UR20 ;  /* 0x00000014e2007c20 */ /* 0x000fc60008400000 */
[----:B------:R-:W4:Y:S01]  /*e0a0*/  LDL.LU R226, [R1+0x6c] ;  /* 0x00006c0001e27983 */ /* 0x000f220000300800 */
[C---:B------:R-:W-:Y:S02]  /*e0b0*/  ISETP.LT.OR P5, PT, R42.reuse, 0x59, !P0 ;  /* 0x000000592a00780c */ /* 0x040fe400047a1670 */
[C---:B------:R-:W-:Y:S02]  /*e0c0*/  ISETP.LT.OR P2, PT, R42.reuse, 0x62, !P1 ;  /* 0x000000622a00780c */ /* 0x040fe40004f41670 */
[C---:B------:R-:W-:Y:S02]  /*e0d0*/  ISETP.LT.OR P3, PT, R42.reuse, 0x61, !P1 ;  /* 0x000000612a00780c */ /* 0x040fe40004f61670 */
[----:B------:R-:W-:-:S07]  /*e0e0*/  ISETP.LT.OR P6, PT, R42, 0x62, !P0 ;  /* 0x000000622a00780c */ /* 0x000fce00047c1670 */
[----:B------:R-:W-:Y:S01]  /*e0f0*/  @!P5 STG.E.U8 desc[UR14][R30.64+0x58], R11 ;  /* 0x0000580b1e00d986 */ /* 0x000fe2000c10110e */
[----:B------:R-:W-:-:S03]  /*e100*/  ISETP.LT.OR P5, PT, R42, 0x61, !P0 ;  /* 0x000000612a00780c */ /* 0x000fc600047a1670 */
[----:B------:R0:W-:Y:S01]  /*e110*/  @!P2 STG.E.U8 desc[UR14][R28.64+0x61], R9 ;  /* 0x000061091c00a986 */ /* 0x0001e2000c10110e */
[----:B------:R-:W-:-:S03]  /*e120*/  ISETP.LT.OR P2, PT, R42, 0x6a, !P1 ;  /* 0x0000006a2a00780c */ /* 0x000fc60004f41670 */
[----:B------:R1:W-:Y:S01]  /*e130*/  @!P3 STG.E.U8 desc[UR14][R28.64+0x60], R7 ;  /* 0x000060071c00b986 */ /* 0x0003e2000c10110e */
[----:B------:R-:W-:Y:S02]  /*e140*/  ISETP.LT.OR P3, PT, R42, 0x69, !P1 ;  /* 0x000000692a00780c */ /* 0x000fe40004f61670 */
[----:B------:R-:W-:Y:S01]  /*e150*/  F2FP.SATFINITE.E4M3.F32.PACK_AB_MERGE_C R13, RZ, R4, RZ ;  /* 0x00000004ff0d723e */ /* 0x000fe200048070ff */
[----:B------:R1:W-:Y:S01]  /*e160*/  @!P6 STG.E.U8 desc[UR14][R30.64+0x61], R5 ;  /* 0x000061051e00e986 */ /* 0x0003e2000c10110e */
[----:B0-----:R-:W-:-:S03]  /*e170*/  F2FP.SATFINITE.E4M3.F32.PACK_AB_MERGE_C R9, RZ, R3, RZ ;  /* 0x00000003ff09723e */ /* 0x001fc600048070ff */
[----:B------:R-:W-:Y:S01]  /*e180*/  @!P5 STG.E.U8 desc[UR14][R30.64+0x60], R13 ;  /* 0x0000600d1e00d986 */ /* 0x000fe2000c10110e */
[----:B-1----:R-:W-:-:S03]  /*e190*/  F2FP.SATFINITE.E4M3.F32.PACK_AB_MERGE_C R7, RZ, R2, RZ ;  /* 0x00000002ff07723e */ /* 0x002fc600048070ff */
[----:B------:R-:W-:Y:S01]  /*e1a0*/  @!P2 STG.E.U8 desc[UR14][R28.64+0x69], R9 ;  /* 0x000069091c00a986 */ /* 0x000fe2000c10110e */
[C---:B------:R-:W-:Y:S02]  /*e1b0*/  ISETP.LT.OR P5, PT, R42.reuse, 0x69, !P0 ;  /* 0x000000692a00780c */ /* 0x040fe400047a1670 */
[C---:B------:R-:W-:Y:S01]  /*e1c0*/  ISETP.LT.OR P6, PT, R42.reuse, 0x6a, !P0 ;  /* 0x0000006a2a00780c */ /* 0x040fe200047c1670 */
[----:B------:R0:W-:Y:S01]  /*e1d0*/  @!P3 STG.E.U8 desc[UR14][R28.64+0x68], R7 ;  /* 0x000068071c00b986 */ /* 0x0001e2000c10110e */
[----:B------:R-:W-:Y:S01]  /*e1e0*/  ISETP.LT.OR P2, PT, R42, 0x72, !P1 ;  /* 0x000000722a00780c */ /* 0x000fe20004f41670 */
[----:B------:R-:W-:Y:S01]  /*e1f0*/  FMUL R2, R218, UR20 ;  /* 0x00000014da027c20 */ /* 0x000fe20008400000 */
[----:B------:R-:W-:Y:S02]  /*e200*/  ISETP.LT.OR P3, PT, R42, 0x71, !P1 ;  /* 0x000000712a00780c */ /* 0x000fe40004f61670 */
[----:B------:R-:W-:Y:S02]  /*e210*/  F2FP.SATFINITE.E4M3.F32.PACK_AB_MERGE_C R11, RZ, R0, RZ ;  /* 0x00000000ff0b723e */ /* 0x000fe400048070ff */
[----:B------:R-:W-:-:S03]  /*e220*/  F2FP.SATFINITE.E4M3.F32.PACK_AB_MERGE_C R5, RZ, R2, RZ ;  /* 0x00000002ff05723e */ /* 0x000fc600048070ff */
[----:B------:R-:W-:Y:S01]  /*e230*/  @!P5 STG.E.U8 desc[UR14][R30.64+0x68], R11 ;  /* 0x0000680b1e00d986 */ /* 0x000fe2000c10110e */
[----:B------:R-:W-:-:S03]  /*e240*/  ISETP.LT.OR P5, PT, R42, 0x71, !P0 ;  /* 0x000000712a00780c */ /* 0x000fc600047a1670 */
[----:B------:R-:W-:Y:S01]  /*e250*/  @!P6 STG.E.U8 desc[UR14][R30.64+0x69], R5 ;  /* 0x000069051e00e986 */ /* 0x000fe2000c10110e */
[----:B------:R-:W-:Y:S01]  /*e260*/  ISETP.LT.OR P6, PT, R42, 0x72, !P0 ;  /* 0x000000722a00780c */ /* 0x000fe200047c1670 */
[----:B--2---:R-:W-:Y:S01]  /*e270*/  FMUL R0, R220, UR20 ;  /* 0x00000014dc007c20 */ /* 0x004fe20008400000 */
[----:B------:R-:W-:-:S04]  /*e280*/  FMUL R3, R221, UR20 ;  /* 0x00000014dd037c20 */ /* 0x000fc80008400000 */
[----:B0-----:R-:W-:Y:S02]  /*e290*/  F2FP.SATFINITE.E4M3.F32.PACK_AB_MERGE_C R7, RZ, R0, RZ ;  /* 0x00000000ff07723e */ /* 0x001fe400048070ff */
[----:B------:R-:W-:Y:S01]  /*e2a0*/  F2FP.SATFINITE.E4M3.F32.PACK_AB_MERGE_C R9, RZ, R3, RZ ;  /* 0x00000003ff09723e */ /* 0x000fe200048070ff */
[----:B------:R-:W-:Y:S02]  /*e2b0*/  FMUL R0, R223, UR20 ;  /* 0x00000014df007c20 */ /* 0x000fe40008400000 */
[----:B------:R0:W-:Y:S01]  /*e2c0*/  @!P3 STG.E.U8 desc[UR14][R28.64+0x70], R7 ;  /* 0x000070071c00b986 */ /* 0x0001e2000c10110e */
[----:B------:R-:W-:-:S03]  /*e2d0*/  ISETP.LT.OR P3, PT, R42, 0x79, !P0 ;  /* 0x000000792a00780c */ /* 0x000fc60004761670 */
[----:B------:R1:W-:Y:S01]  /*e2e0*/  @!P2 STG.E.U8 desc[UR14][R28.64+0x71], R9 ;  /* 0x000071091c00a986 */ /* 0x0003e2000c10110e */
[C---:B------:R-:W-:Y:S02]  /*e2f0*/  ISETP.LT.OR P2, PT, R42.reuse, 0x79, !P1 ;  /* 0x000000792a00780c */ /* 0x040fe40004f41670 */
[----:B------:R-:W-:Y:S02]  /*e300*/  ISETP.LT.OR P1, PT, R42, 0x7a, !P1 ;  /* 0x0000007a2a00780c */ /* 0x000fe40004f21670 */
[----:B------:R-:W-:Y:S01]  /*e310*/  F2FP.SATFINITE.E4M3.F32.PACK_AB_MERGE_C R13, RZ, R0, RZ ;  /* 0x00000000ff0d723e */ /* 0x000fe200048070ff */
[----:B------:R-:W-:Y:S01]  /*e320*/  FMUL R0, R222, UR20 ;  /* 0x00000014de007c20 */ /* 0x000fe20008400000 */
[----:B------:R-:W-:Y:S01]  /*e330*/  ISETP.LT.OR P0, PT, R42, 0x7a, !P0 ;  /* 0x0000007a2a00780c */ /* 0x000fe20004701670 */
[----:B------:R-:W-:-:S03]  /*e340*/  FMUL R2, R224, UR20 ;  /* 0x00000014e0027c20 */ /* 0x000fc60008400000 */
[----:B0-----:R-:W-:Y:S02]  /*e350*/  F2FP.SATFINITE.E4M3.F32.PACK_AB_MERGE_C R7, RZ, R0, RZ ;  /* 0x00000000ff07723e */ /* 0x001fe400048070ff */
[----:B-1----:R-:W-:Y:S01]  /*e360*/  F2FP.SATFINITE.E4M3.F32.PACK_AB_MERGE_C R9, RZ, R2, RZ ;  /* 0x00000002ff09723e */ /* 0x002fe200048070ff */
[----:B---3--:R-:W-:Y:S01]  /*e370*/  FMUL R3, R225, UR20 ;  /* 0x00000014e1037c20 */ /* 0x008fe20008400000 */
[----:B----4-:R-:W-:Y:S01]  /*e380*/  FMUL R4, R227, UR20 ;  /* 0x00000014e3047c20 */ /* 0x010fe20008400000 */
[----:B------:R-:W-:-:S03]  /*e390*/  FMUL R5, R226, UR20 ;  /* 0x00000014e2057c20 */ /* 0x000fc60008400000 */
[----:B------:R-:W-:Y:S02]  /*e3a0*/  F2FP.SATFINITE.E4M3.F32.PACK_AB_MERGE_C R3, RZ, R3, RZ ;  /* 0x00000003ff03723e */ /* 0x000fe400048070ff */
[----:B------:R-:W-:Y:S02]  /*e3b0*/  F2FP.SATFINITE.E4M3.F32.PACK_AB_MERGE_C R11, RZ, R4, RZ ;  /* 0x00000004ff0b723e */ /* 0x000fe400048070ff */
[----:B------:R-:W-:Y:S01]  /*e3c0*/  F2FP.SATFINITE.E4M3.F32.PACK_AB_MERGE_C R5, RZ, R5, RZ ;  /* 0x00000005ff05723e */ /* 0x000fe200048070ff */
[----:B------:R0:W-:Y:S04]  /*e3d0*/  @!P5 STG.E.U8 desc[UR14][R30.64+0x70], R13 ;  /* 0x0000700d1e00d986 */ /* 0x0001e8000c10110e */
[----:B------:R0:W-:Y:S04]  /*e3e0*/  @!P6 STG.E.U8 desc[UR14][R30.64+0x71], R7 ;  /* 0x000071071e00e986 */ /* 0x0001e8000c10110e */
[----:B------:R0:W-:Y:S04]  /*e3f0*/  @!P2 STG.E.U8 desc[UR14][R28.64+0x78], R9 ;  /* 0x000078091c00a986 */ /* 0x0001e8000c10110e */
[----:B------:R0:W-:Y:S04]  /*e400*/  @!P1 STG.E.U8 desc[UR14][R28.64+0x79], R3 ;  /* 0x000079031c009986 */ /* 0x0001e8000c10110e */
[----:B------:R0:W-:Y:S04]  /*e410*/  @!P3 STG.E.U8 desc[UR14][R30.64+0x78], R11 ;  /* 0x0000780b1e00b986 */ /* 0x0001e8000c10110e */
[----:B------:R0:W-:Y:S02]  /*e420*/  @!P0 STG.E.U8 desc[UR14][R30.64+0x79], R5 ;  /* 0x000079051e008986 */ /* 0x0001e4000c10110e */
.L_x_289:
[----:B------:R-:W-:Y:S05]  /*e430*/  BSYNC B0 ;  /* 0x0000000000007941 */ /* 0x000fea0003800000 */
.L_x_31:
[----:B0----5:R-:W2:Y:S04]  /*e440*/  LDL.LU R3, [R1+0x70] ;  /* 0x0000700001037983 */ /* 0x021ea80000300800 */
[----:B------:R-:W2:Y:S01]  /*e450*/  LDL.LU R2, [R1+0x74] ;  /* 0x0000740001027983 */ /* 0x000ea20000300800 */
[----:B------:R-:W-:Y:S01]  /*e460*/  ULDC UR6, c[0x0][0xc] ;  /* 0x0000030000067ab9 */ /* 0x000fe20000000800 */
[----:B------:R-:W-:Y:S01]  /*e470*/  ULDC UR7, c[0x0][0x10] ;  /* 0x0000040000077ab9 */ /* 0x000fe20000000800 */
[----:B------:R-:W2:Y:S01]  /*e480*/  LDC R5, c[0x0][0x14] ;  /* 0x00000500ff057b82 */ /* 0x000ea20000000800 */
[----:B------:R-:W-:Y:S01]  /*e490*/  UIMAD.WIDE.U32 UR6, UR6, UR7, URZ ;  /* 0x00000007060672a5 */ /* 0x000fe2000f8e003f */
[----:B------:R-:W-:Y:S01]  /*e4a0*/  PRMT R0, RZ, 0x7610, R0 ;  /* 0x00007610ff007816 */ /* 0x000fe20000000000 */
[----:B------:R-:W-:-:S04]  /*e4b0*/  UMOV UR12, 0xffffffff ;  /* 0xffffffff000c7882 */ /* 0x000fc80000000000 */
[----:B--2---:R-:W-:-:S04]  /*e4c0*/  IMAD.WIDE.U32 R2, R5, UR6, R2 ;  /* 0x0000000605027c25 */ /* 0x004fc8000f8e0002 */
[----:B------:R-:W-:Y:S01]  /*e4d0*/  IMAD R5, R5, UR7, RZ ;  /* 0x0000000705057c24 */ /* 0x000fe2000f8e02ff */
[----:B------:R-:W-:Y:S01]  /*e4e0*/  ULDC.64 UR6, c[0x0][0x650] ;  /* 0x0001940000067ab9 */ /* 0x000fe20000000a00 */
[----:B------:R-:W-:Y:S01]  /*e4f0*/  IMAD.MOV.U32 R19, RZ, RZ, R2 ;  /* 0x000000ffff137224 */ /* 0x000fe200078e0002 */
[----:B------:R-:W-:Y:S01]  /*e500*/  ISETP.GE.U32.AND P0, PT, R2, UR6, PT ;  /* 0x0000000602007c0c */ /* 0x000fe2000bf06070 */
[----:B------:R-:W-:Y:S02]  /*e510*/  IMAD.IADD R22, R3, 0x1, R5 ;  /* 0x0000000103167824 */ /* 0x000fe400078e0205 */
[----:B------:R-:W-:-:S03]  /*e520*/  IMAD.MOV.U32 R2, RZ, RZ, -0x1 ;  /* 0xffffffffff027424 */ /* 0x000fc600078e00ff */
[----:B------:R0:W-:Y:S01]  /*e530*/  STL [R1+0x70], R22 ;  /* 0x0000701601007387 */ /* 0x0001e20000100800 */
[----:B------:R-:W-:-:S03]  /*e540*/  ISETP.GE.U32.AND.EX P0, PT, R22, UR7, PT, P0 ;  /* 0x0000000716007c0c */ /* 0x000fc6000bf06100 */
[----:B------:R0:W-:Y:S04]  /*e550*/  STL [R1+0x74], R19 ;  /* 0x0000741301007387 */ /* 0x0001e80000100800 */
[----:B------:R0:W-:Y:S06]  /*e560*/  STL [R1+0x78], R2 ;  /* 0x0000780201007387 */ /* 0x0001ec0000100800 */
[----:B------:R-:W-:Y:S05]  /*e570*/  @P0 BRA `(.L_x_290) ;  /* 0x00000004006c0947 */ /* 0x000fea0003800000 */
[----:B------:R-:W2:Y:S01]  /*e580*/  S2R R14, SR_CTAID.X ;  /* 0x00000000000e7919 */ /* 0x000ea20000002500 */
[----:B------:R-:W5:Y:S01]  /*e590*/  LDC.64 R8, c[0x0][0x628] ;  /* 0x00018a00ff087b82 */ /* 0x000f620000000a00 */
[----:B------:R-:W-:Y:S01]  /*e5a0*/  ULDC UR6, c[0x0][0x150] ;  /* 0x0000540000067ab9 */ /* 0x000fe20000000800 */
[----:B------:R-:W-:Y:S01]  /*e5b0*/  IMAD.MOV.U32 R6, RZ, RZ, R19 ;  /* 0x000000ffff067224 */ /* 0x000fe200078e0013 */
[----:B------:R-:W0:Y:S01]  /*e5c0*/  S2R R16, SR_CTAID.Y ;  /* 0x0000000000107919 */ /* 0x000e220000002600 */
[----:B------:R-:W-:-:S04]  /*e5d0*/  IMAD.MOV.U32 R7, RZ, RZ, R22 ;  /* 0x000000ffff077224 */ /* 0x000fc800078e0016 */
[----:B------:R-:W0:Y:S08]  /*e5e0*/  LDC R17, c[0x0][0x144] ;  /* 0x00005100ff117b82 */ /* 0x000e300000000800 */
[----:B------:R-:W0:Y:S08]  /*e5f0*/  LDC R10, c[0x0][0x630] ;  /* 0x00018c00ff0a7b82 */ /* 0x000e300000000800 */
[----:B------:R-:W0:Y:S01]  /*e600*/  LDC.64 R12, c[0x0][0x620] ;  /* 0x00018800ff0c7b82 */ /* 0x000e220000000a00 */
[----:B-----5:R-:W-:-:S04]  /*e610*/  ISETP.NE.U32.AND P0, PT, R8, RZ, PT ;  /* 0x000000ff0800720c */ /* 0x020fc80003f05070 */
[----:B------:R-:W-:Y:S02]  /*e620*/  ISETP.NE.AND.EX P0, PT, R9, RZ, PT, P0 ;  /* 0x000000ff0900720c */ /* 0x000fe40003f05300 */
[----:B--2---:R-:W-:-:S05]  /*e630*/  I2FP.F32.U32 R0, R14 ;  /* 0x0000000e00007245 */ /* 0x004fca0000201000 */
[----:B------:R-:W-:-:S04]  /*e640*/  FMUL R0, R0, UR6 ;  /* 0x0000000600007c20 */ /* 0x000fc80008400000 */
[----:B------:R2:W0:Y:S02]  /*e650*/  F2I.U32.TRUNC.NTZ R15, R0 ;  /* 0x00000000000f7305 */ /* 0x000424000020f000 */
[----:B------:R-:W-:Y:S05]  /*e660*/  @!P0 BRA `(.L_x_291) ;  /* 0x0000000000288947 */ /* 0x000fea0003800000 */
[----:B--2---:R-:W2:Y:S02]  /*e670*/  LDC R0, c[0x0][0x634] ;  /* 0x00018d00ff007b82 */ /* 0x004ea40000000800 */
[----:B--2---:R-:W-:-:S05]  /*e680*/  IADD3 R7, P0, R19, R0, RZ ;  /* 0x0000000013077210 */ /* 0x004fca0007f1e0ff */
[----:B------:R-:W-:-:S04]  /*e690*/  IMAD.X R11, RZ, RZ, R22, P0 ;  /* 0x000000ffff0b7224 */ /* 0x000fc800000e0616 */
[----:B0-----:R-:W-:-:S04]  /*e6a0*/  IMAD.WIDE.U32 R2, R11, R8, RZ ;  /* 0x000000080b027225 */ /* 0x001fc800078e00ff */
[----:B------:R-:W-:-:S04]  /*e6b0*/  IMAD.WIDE.U32 R4, P0, R7, R9, R2 ;  /* 0x0000000907047225 */ /* 0x000fc80007800002 */
[----:B------:R-:W-:-:S04]  /*e6c0*/  IMAD.WIDE.U32 R2, R7, R8, RZ ;  /* 0x0000000807027225 */ /* 0x000fc800078e00ff */
[----:B------:R-:W-:Y:S01]  /*e6d0*/  IMAD.X R7, RZ, RZ, RZ, P0 ;  /* 0x000000ffff077224 */ /* 0x000fe200000e06ff */
[----:B------:R-:W-:Y:S01]  /*e6e0*/  IADD3 RZ, P0, R3, R4, RZ ;  /* 0x0000000403ff7210 */ /* 0x000fe20007f1e0ff */
[----:B------:R-:W-:-:S04]  /*e6f0*/  IMAD.MOV.U32 R6, RZ, RZ, R5 ;  /* 0x000000ffff067224 */ /* 0x000fc800078e0005 */
[----:B------:R-:W-:-:S08]  /*e700*/  IMAD.WIDE.U32.X R6, R11, R9, R6, P0 ;  /* 0x000000090b067225 */ /* 0x000fd000000e0406 */
.L_x_291:
[-CC-:B0-----:R-:W-:Y:S01]  /*e710*/  SHF.R.U64 R24, R6, R10.reuse, R7.reuse ;  /* 0x0000000a06187219 */ /* 0x181fe20000001207 */
[----:B------:R-:W0:Y:S01]  /*e720*/  LDC.64 R20, c[0x0][0x640] ;  /* 0x00019000ff147b82 */ /* 0x000e220000000a00 */
[----:B--2---:R-:W-:Y:S01]  /*e730*/  SHF.R.U32.HI R0, RZ, R10, R7 ;  /* 0x0000000aff007219 */ /* 0x004fe20000011607 */
[----:B------:R-:W-:Y:S01]  /*e740*/  IMAD.MOV.U32 R2, RZ, RZ, R19 ;  /* 0x000000ffff027224 */ /* 0x000fe200078e0013 */
[----:B------:R-:W-:Y:S01]  /*e750*/  IADD3 R5, P0, RZ, -R24, RZ ;  /* 0x80000018ff057210 */ /* 0x000fe20007f1e0ff */
[----:B------:R-:W-:Y:S01]  /*e760*/  IMAD.MOV R15, RZ, RZ, -R15 ;  /* 0x000000ffff0f7224 */ /* 0x000fe200078e0a0f */
[----:B------:R-:W-:Y:S01]  /*e770*/  ULDC UR6, c[0x0][0x154] ;  /* 0x0000550000067ab9 */ /* 0x000fe20000000800 */
[----:B------:R-:W-:Y:S02]  /*e780*/  IMAD.MOV.U32 R7, RZ, RZ, 0x1 ;  /* 0x00000001ff077424 */ /* 0x000fe400078e00ff */
[----:B------:R-:W2:Y:S01]  /*e790*/  LDC R4, c[0x0][0x618] ;  /* 0x00018600ff047b82 */ /* 0x000ea20000000800 */
[----:B------:R-:W-:-:S02]  /*e7a0*/  IMAD.X R3, RZ, RZ, ~R0, P0 ;  /* 0x000000ffff037224 */ /* 0x000fc400000e0e00 */
[----:B------:R-:W-:Y:S02]  /*e7b0*/  IMAD R15, R17, R15, R14 ;  /* 0x0000000f110f7224 */ /* 0x000fe400078e020e */
[-C--:B------:R-:W-:Y:S02]  /*e7c0*/  IMAD R0, R3, R12.reuse, RZ ;  /* 0x0000000c03007224 */ /* 0x080fe400078e02ff */
[----:B------:R-:W-:Y:S01]  /*e7d0*/  IMAD.MOV.U32 R3, RZ, RZ, R22 ;  /* 0x000000ffff037224 */ /* 0x000fe200078e0016 */
[----:B------:R-:W5:Y:S01]  /*e7e0*/  LDC R6, c[0x0][0x608] ;  /* 0x00018200ff067b82 */ /* 0x000f620000000800 */
[----:B------:R-:W-:-:S04]  /*e7f0*/  IMAD.WIDE.U32 R2, R5, R12, R2 ;  /* 0x0000000c05027225 */ /* 0x000fc800078e0002 */
[----:B------:R-:W-:-:S03]  /*e800*/  IMAD R5, R5, R13, R0 ;  /* 0x0000000d05057224 */ /* 0x000fc600078e0200 */
[----:B------:R-:W1:Y:S01]  /*e810*/  LDC R18, c[0x0][0x658] ;  /* 0x00019600ff127b82 */ /* 0x000e620000000800 */
[----:B------:R-:W-:Y:S01]  /*e820*/  I2FP.F32.U32 R0, R16 ;  /* 0x0000001000007245 */ /* 0x000fe20000201000 */
[----:B------:R-:W-:Y:S01]  /*e830*/  IMAD.IADD R3, R3, 0x1, R5 ;  /* 0x0000000103037824 */ /* 0x000fe200078e0205 */
[----:B0-----:R-:W-:Y:S01]  /*e840*/  ISETP.NE.U32.AND P0, PT, R20, RZ, PT ;  /* 0x000000ff1400720c */ /* 0x001fe20003f05070 */
[----:B------:R-:W-:Y:S02]  /*e850*/  IMAD.MOV.U32 R5, RZ, RZ, -0x1 ;  /* 0xffffffffff057424 */ /* 0x000fe400078e00ff */
[----:B------:R-:W-:Y:S02]  /*e860*/  FMUL R0, R0, UR6 ;  /* 0x0000000600007c20 */ /* 0x000fe40008400000 */
[----:B------:R-:W0:Y:S01]  /*e870*/  LDC R13, c[0x0][0x148] ;  /* 0x00005200ff0d7b82 */ /* 0x000e220000000800 */
[----:B--2---:R-:W-:Y:S01]  /*e880*/  SHF.R.U64 R10, R2, R4, R3 ;  /* 0x00000004020a7219 */ /* 0x004fe20000001203 */
[----:B------:R2:W0:Y:S01]  /*e890*/  F2I.U32.TRUNC.NTZ R12, R0 ;  /* 0x00000000000c7305 */ /* 0x000422000020f000 */
[----:B------:R-:W-:-:S02]  /*e8a0*/  ISETP.NE.AND.EX P0, PT, R21, RZ, PT, P0 ;  /* 0x000000ff1500720c */ /* 0x000fc40003f05300 */
[----:B------:R-:W-:-:S03]  /*e8b0*/  SHF.R.U32.HI R3, RZ, R4, R3 ;  /* 0x00000004ff037219 */ /* 0x000fc60000011603 */
[----:B------:R-:W0:Y:S01]  /*e8c0*/  LDC R14, c[0x0][0x600] ;  /* 0x00018000ff0e7b82 */ /* 0x000e220000000800 */
[-CC-:B-----5:R-:W-:Y:S02]  /*e8d0*/  SHF.R.U64 R8, R10, R6.reuse, R3.reuse ;  /* 0x000000060a087219 */ /* 0x1a0fe40000001203 */
[----:B------:R-:W-:-:S05]  /*e8e0*/  SHF.R.U32.HI R3, RZ, R6, R3 ;  /* 0x00000006ff037219 */ /* 0x000fca0000011603 */
[----:B------:R-:W0:Y:S01]  /*e8f0*/  LDC R19, c[0x0][0x648] ;  /* 0x00019200ff137b82 */ /* 0x000e220000000800 */
[-CC-:B-1----:R-:W-:Y:S02]  /*e900*/  SHF.R.U64 R11, R8, R18.reuse, R3.reuse ;  /* 0x00000012080b7219 */ /* 0x182fe40000001203 */
[-C--:B------:R-:W-:Y:S02]  /*e910*/  SHF.L.U32 R5, R5, R18.reuse, RZ ;  /* 0x0000001205057219 */ /* 0x080fe400000006ff */
[-C--:B------:R-:W-:Y:S01]  /*e920*/  SHF.R.U32.HI R3, RZ, R18.reuse, R3 ;  /* 0x00000012ff037219 */ /* 0x080fe20000011603 */
[----:B------:R-:W-:Y:S01]  /*e930*/  IMAD.MOV.U32 R2, RZ, RZ, R11 ;  /* 0x000000ffff027224 */ /* 0x000fe200078e000b */
[----:B------:R-:W-:Y:S01]  /*e940*/  SHF.L.U32 R40, R7, R18, RZ ;  /* 0x0000001207287219 */ /* 0x000fe200000006ff */
[----:B------:R-:W1:Y:S01]  /*e950*/  LDC R22, c[0x0][0x638] ;  /* 0x00018e00ff167b82 */ /* 0x000e620000000800 */
[----:B------:R-:W-:-:S07]  /*e960*/  LOP3.LUT R17, RZ, R5, RZ, 0x33, !PT ;  /* 0x00000005ff117212 */ /* 0x000fce00078e33ff */
[----:B------:R-:W0:Y:S01]  /*e970*/  LDC R23, c[0x0][0x610] ;  /* 0x00018400ff177b82 */ /* 0x000e220000000800 */
[----:B--2---:R-:W-:Y:S05]  /*e980*/  @!P0 BRA `(.L_x_292) ;  /* 0x0000000000288947 */ /* 0x004fea0003800000 */
[----:B------:R-:W2:Y:S02]  /*e990*/  LDC R0, c[0x0][0x64c] ;  /* 0x00019300ff007b82 */ /* 0x000ea40000000800 */
[----:B--2---:R-:W-:-:S05]  /*e9a0*/  IADD3 R7, P0, R11, R0, RZ ;  /* 0x000000000b077210 */ /* 0x004fca0007f1e0ff */
        /* <DEDUP_REMOVED lines=8> */
.L_x_292:
[----:B0-----:R-:W-:Y:S01]  /*ea30*/  SHF.R.U64 R0, R2, R19, R3 ;  /* 0x0000001302007219 */ /* 0x001fe20000001203 */
[----:B------:R-:W-:Y:S01]  /*ea40*/  VIADD R3, R14, 0xffffffff ;  /* 0xffffffff0e037836 */ /* 0x000fe20000000000 */
[----:B------:R-:W-:Y:S01]  /*ea50*/  LOP3.LUT R5, R8, R17, RZ, 0xc0, !PT ;  /* 0x0000001108057212 */ /* 0x000fe200078ec0ff */
[----:B------:R-:W-:Y:S01]  /*ea60*/  IMAD.MOV R12, RZ, RZ, -R12 ;  /* 0x000000ffff0c7224 */ /* 0x000fe200078e0a0c */
[----:B------:R-:W-:Y:S01]  /*ea70*/  R2UR UR12, R24 ;  /* 0x00000000180c72ca */ /* 0x000fe200000e0000 */
[----:B------:R-:W-:Y:S01]  /*ea80*/  IMAD.MOV R2, RZ, RZ, -R0 ;  /* 0x000000ffff027224 */ /* 0x000fe200078e0a00 */
[----:B------:R-:W-:Y:S01]  /*ea90*/  LOP3.LUT R3, R10, R3, RZ, 0xc0, !PT ;  /* 0x000000030a037212 */ /* 0x000fe200078ec0ff */
[----:B------:R-:W-:Y:S02]  /*eaa0*/  IMAD R40, R40, R0, R5 ;  /* 0x0000000028287224 */ /* 0x000fe400078e0205 */
[----:B------:R-:W-:Y:S02]  /*eab0*/  @P4 IMAD R15, R13, R12, R16 ;  /* 0x0000000c0d0f4224 */ /* 0x000fe400078e0210 */
[----:B-1----:R-:W-:-:S02]  /*eac0*/  IMAD R0, R2, R22, R11 ;  /* 0x0000001602007224 */ /* 0x002fc400078e020b */
[----:B------:R-:W-:Y:S02]  /*ead0*/  IMAD R40, R40, R23, R15 ;  /* 0x0000001728287224 */ /* 0x000fe400078e020f */
[----:B------:R-:W-:Y:S02]  /*eae0*/  IMAD R3, R0, R14, R3 ;  /* 0x0000000e00037224 */ /* 0x000fe400078e0203 */
[----:B------:R-:W-:-:S03]  /*eaf0*/  IMAD.MOV.U32 R0, RZ, RZ, 0x1 ;  /* 0x00000001ff007424 */ /* 0x000fc600078e00ff */
[----:B------:R-:W-:Y:S02]  /*eb00*/  SEL R2, R3, R40, !P4 ;  /* 0x0000002803027207 */ /* 0x000fe40006000000 */
[----:B------:R-:W-:-:S03]  /*eb10*/  SEL R40, R40, R3, !P4 ;  /* 0x0000000328287207 */ /* 0x000fc60006000000 */
[----:B------:R2:W-:Y:S04]  /*eb20*/  STL [R1+0x78], R2 ;  /* 0x0000780201007387 */ /* 0x0005e80000100800 */
.L_x_290:
[----:B------:R-:W-:Y:S01]  /*eb30*/  UIADD3 UR5, UR9, UR5, URZ ;  /* 0x0000000509057290 */ /* 0x000fe2000fffe03f */
[----:B------:R0:W-:Y:S01]  /*eb40*/  STL [R1+0x7c], R40 ;  /* 0x00007c2801007387 */ /* 0x0001e20000100800 */
[----:B------:R-:W-:Y:S02]  /*eb50*/  LOP3.LUT P0, RZ, R0, 0xff, RZ, 0xc0, !PT ;  /* 0x000000ff00ff7812 */ /* 0x000fe4000780c0ff */
[----:B------:R-:W-:Y:S02]  /*eb60*/  USHF.R.U32.HI UR6, URZ, 0x2, UR5 ;  /* 0x000000023f067899 */ /* 0x000fe40008011605 */
[----:B------:R-:W-:Y:S02]  /*eb70*/  UISETP.GT.U32.AND UP0, UPT, UR5, 0x3, UPT ;  /* 0x000000030500788c */ /* 0x000fe4000bf04070 */
[----:B------:R-:W-:Y:S02]  /*eb80*/  ULOP3.LUT UR6, UR6, 0x1, URZ, 0xc0, !UPT ;  /* 0x0000000106067892 */ /* 0x000fe4000f8ec03f */
[----:B------:R-:W-:-:S02]  /*eb90*/  UISETP.LT.U32.AND UP0, UPT, UR9, 0x4, UP0 ;  /* 0x000000040900788c */ /* 0x000fc40008701070 */
[----:B------:R-:W-:Y:S02]  /*eba0*/  UISETP.NE.U32.AND UP1, UPT, UR6, 0x1, UPT ;  /* 0x000000010600788c */ /* 0x000fe4000bf25070 */
[----:B------:R-:W-:Y:S02]  /*ebb0*/  USEL UR7, URZ, 0x1, !UP0 ;  /* 0x000000013f077887 */ /* 0x000fe4000c000000 */
[----:B------:R-:W-:Y:S02]  /*ebc0*/  UISETP.GT.U32.AND UP1, UPT, UR9, 0x3, !UP1 ;  /* 0x000000030900788c */ /* 0x000fe4000cf24070 */
[----:B------:R-:W-:Y:S02]  /*ebd0*/  ULOP3.LUT UR5, UR5, 0x3, URZ, 0xc0, !UPT ;  /* 0x0000000305057892 */ /* 0x000fe4000f8ec03f */
[----:B------:R-:W-:-:S04]  /*ebe0*/  USEL UR6, URZ, 0x1, !UP1 ;  /* 0x000000013f067887 */ /* 0x000fc8000c800000 */
[----:B------:R-:W-:Y:S01]  /*ebf0*/  ULOP3.LUT UR4, UR6, UR4, UR7, 0x96, !UPT ;  /* 0x0000000406047292 */ /* 0x000fe2000f8e9607 */
[----:B0-----:R-:W-:Y:S11]  /*ec00*/  @P0 BRA `(.L_x_293) ;  /* 0xffffff2400040947 */ /* 0x001ff6000383ffff */
[----:B------:R-:W-:Y:S05]  /*ec10*/  EXIT ;  /* 0x000000000000794d */ /* 0x000fea0003800000 */
.L_x_3:
[----:B------:R-:W2:Y:S01]  /*ec20*/  LDL R16, [R1+0x74] ;  /* 0x0000740001107983 */ /* 0x000ea20000100800 */
[----:B------:R-:W-:-:S03]  /*ec30*/  ULDC.64 UR4, c[0x0][0x650] ;  /* 0x0001940000047ab9 */ /* 0x000fc60000000a00 */
[----:B------:R-:W3:Y:S01]  /*ec40*/  LDL R17, [R1+0x70] ;  /* 0x0000700001117983 */ /* 0x000ee20000100800 */
[----:B------:R-:W-:Y:S01]  /*ec50*/  PRMT R4, RZ, 0x7610, R4 ;  /* 0x00007610ff047816 */ /* 0x000fe20000000004 */
[----:B------:R-:W-:Y:S02]  /*ec60*/  IMAD.MOV.U32 R5, RZ, RZ, -0x1 ;  /* 0xffffffffff057424 */ /* 0x000fe400078e00ff */
[----:B------:R-:W-:Y:S02]  /*ec70*/  IMAD.MOV.U32 R6, RZ, RZ, -0x1 ;  /* 0xffffffffff067424 */ /* 0x000fe400078e00ff */
[----:B------:R-:W-:Y:S01]  /*ec80*/  IMAD.MOV.U32 R11, RZ, RZ, -0x1 ;  /* 0xffffffffff0b7424 */ /* 0x000fe200078e00ff */
[----:B--2---:R-:W-:-:S04]  /*ec90*/  ISETP.GE.U32.AND P0, PT, R16, UR4, PT ;  /* 0x0000000410007c0c */ /* 0x004fc8000bf06070 */
[----:B---3--:R-:W-:-:S13]  /*eca0*/  ISETP.GE.U32.AND.EX P0, PT, R17, UR5, PT, P0 ;  /* 0x0000000511007c0c */ /* 0x008fda000bf06100 */
[----:B------:R-:W-:Y:S05]  /*ecb0*/  @P0 BRA `(.L_x_294) ;  /* 0x00000004005c0947 */ /* 0x000fea0003800000 */
        /* <DEDUP_REMOVED lines=18> */
.L_x_295:
[-CC-:B------:R-:W-:Y:S01]  /*ede0*/  SHF.R.U64 R11, R8, R12.reuse, R9.reuse ;  /* 0x0000000c080b7219 */ /* 0x180fe20000001209 */
[----:B------:R-:W0:Y:S01]  /*edf0*/  LDC.64 R20, c[0x0][0x640] ;  /* 0x00019000ff147b82 */ /* 0x000e220000000a00 */
[----:B------:R-:W-:Y:S01]  /*ee00*/  SHF.R.U32.HI R3, RZ, R12, R9 ;  /* 0x0000000cff037219 */ /* 0x000fe20000011609 */
[----:B------:R-:W-:Y:S01]  /*ee10*/  ULDC UR4, c[0x0][0x150] ;  /* 0x0000540000047ab9 */ /* 0x000fe20000000800 */
[----:B------:R-:W-:Y:S01]  /*ee20*/  IADD3 R7, P0, RZ, -R11, RZ ;  /* 0x8000000bff077210 */ /* 0x000fe20007f1e0ff */
[----:B------:R-:W-:Y:S01]  /*ee30*/  IMAD.MOV.U32 R4, RZ, RZ, R16 ;  /* 0x000000ffff047224 */ /* 0x000fe200078e0010 */
[----:B------:R-:W-:Y:S01]  /*ee40*/  I2FP.F32.U32 R6, R2 ;  /* 0x0000000200067245 */ /* 0x000fe20000201000 */
[----:B------:R-:W-:Y:S02]  /*ee50*/  IMAD.MOV.U32 R5, RZ, RZ, R17 ;  /* 0x000000ffff057224 */ /* 0x000fe400078e0011 */
[----:B------:R-:W1:Y:S01]  /*ee60*/  LDC R10, c[0x0][0x618] ;  /* 0x00018600ff0a7b82 */ /* 0x000e620000000800 */
[----:B------:R-:W-:-:S02]  /*ee70*/  IMAD.X R3, RZ, RZ, ~R3, P0 ;  /* 0x000000ffff037224 */ /* 0x000fc400000e0e03 */
[----:B------:R-:W-:Y:S01]  /*ee80*/  FMUL R9, R6, UR4 ;  /* 0x0000000406097c20 */ /* 0x000fe20008400000 */
[----:B------:R-:W-:Y:S01]  /*ee90*/  IMAD.WIDE.U32 R4, R7, R14, R4 ;  /* 0x0000000e07047225 */ /* 0x000fe200078e0004 */
[----:B------:R-:W-:-:S03]  /*eea0*/  ULDC UR4, c[0x0][0x154] ;  /* 0x0000550000047ab9 */ /* 0x000fc60000000800 */
[----:B------:R-:W-:Y:S01]  /*eeb0*/  IMAD R6, R3, R14, RZ ;  /* 0x0000000e03067224 */ /* 0x000fe200078e02ff */
[----:B------:R-:W2:Y:S01]  /*eec0*/  LDC R13, c[0x0][0x144] ;  /* 0x00005100ff0d7b82 */ /* 0x000ea20000000800 */
[----:B------:R-:W3:Y:S02]  /*eed0*/  F2I.U32.TRUNC.NTZ R9, R9 ;  /* 0x0000000900097305 */ /* 0x000ee4000020f000 */
[----:B------:R-:W-:Y:S02]  /*eee0*/  IMAD R3, R7, R15, R6 ;  /* 0x0000000f07037224 */ /* 0x000fe400078e0206 */
[----:B------:R-:W-:Y:S02]  /*eef0*/  IMAD.MOV.U32 R6, RZ, RZ, -0x1 ;  /* 0xffffffffff067424 */ /* 0x000fe400078e00ff */
[----:B------:R-:W-:Y:S01]  /*ef00*/  IMAD.IADD R3, R5, 0x1, R3 ;  /* 0x0000000105037824 */ /* 0x000fe200078e0203 */
[----:B------:R-:W4:Y:S01]  /*ef10*/  LDC R12, c[0x0][0x608] ;  /* 0x00018200ff0c7b82 */ /* 0x000f220000000800 */
[----:B------:R-:W-:-:S02]  /*ef20*/  I2FP.F32.U32 R5, R0 ;  /* 0x0000000000057245 */ /* 0x000fc40000201000 */
[----:B0-----:R-:W-:-:S03]  /*ef30*/  ISETP.NE.U32.AND P0, PT, R20, RZ, PT ;  /* 0x000000ff1400720c */ /* 0x001fc60003f05070 */
[----:B------:R-:W-:Y:S01]  /*ef40*/  FMUL R5, R5, UR4 ;  /* 0x0000000405057c20 */ /* 0x000fe20008400000 */
[----:B------:R-:W-:Y:S01]  /*ef50*/  ISETP.NE.AND.EX P0, PT, R21, RZ, PT, P0 ;  /* 0x000000ff1500720c */ /* 0x000fe20003f05300 */
[----:B------:R-:W0:Y:S01]  /*ef60*/  LDC R7, c[0x0][0x658] ;  /* 0x00019600ff077b82 */ /* 0x000e220000000800 */
[-C--:B-1----:R-:W-:Y:S01]  /*ef70*/  SHF.R.U64 R8, R4, R10.reuse, R3 ;  /* 0x0000000a04087219 */ /* 0x082fe20000001203 */
[----:B---3--:R-:W-:Y:S01]  /*ef80*/  IMAD.MOV R4, RZ, RZ, -R9 ;  /* 0x000000ffff047224 */ /* 0x008fe200078e0a09 */
[----:B------:R-:W-:Y:S02]  /*ef90*/  SHF.R.U32.HI R3, RZ, R10, R3 ;  /* 0x0000000aff037219 */ /* 0x000fe40000011603 */
[----:B------:R1:W3:Y:S03]  /*efa0*/  F2I.U32.TRUNC.NTZ R10, R5 ;  /* 0x00000005000a7305 */ /* 0x0002e6000020f000 */
[----:B------:R-:W1:Y:S01]  /*efb0*/  LDC R17, c[0x0][0x148] ;  /* 0x00005200ff117b82 */ /* 0x000e620000000800 */
[----:B--2---:R-:W-:-:S02]  /*efc0*/  IMAD R19, R13, R4, R2 ;  /* 0x000000040d137224 */ /* 0x004fc400078e0202 */
[----:B------:R-:W-:-:S05]  /*efd0*/  IMAD.MOV.U32 R4, RZ, RZ, 0x1 ;  /* 0x00000001ff047424 */ /* 0x000fca00078e00ff */
[----:B------:R-:W2:Y:S01]  /*efe0*/  LDC R14, c[0x0][0x600] ;  /* 0x00018000ff0e7b82 */ /* 0x000ea20000000800 */
[-CC-:B----4-:R-:W-:Y:S02]  /*eff0*/  SHF.R.U64 R13, R8, R12.reuse, R3.reuse ;  /* 0x0000000c080d7219 */ /* 0x190fe40000001203 */
[----:B------:R-:W-:-:S05]  /*f000*/  SHF.R.U32.HI R2, RZ, R12, R3 ;  /* 0x0000000cff027219 */ /* 0x000fca0000011603 */
[----:B------:R-:W4:Y:S01]  /*f010*/  LDC R16, c[0x0][0x648] ;  /* 0x00019200ff107b82 */ /* 0x000f220000000800 */
[-CC-:B0-----:R-:W-:Y:S02]  /*f020*/  SHF.R.U64 R15, R13, R7.reuse, R2.reuse ;  /* 0x000000070d0f7219 */ /* 0x181fe40000001202 */
[-C--:B------:R-:W-:Y:S02]  /*f030*/  SHF.L.U32 R6, R6, R7.reuse, RZ ;  /* 0x0000000706067219 */ /* 0x080fe400000006ff */
[-C--:B------:R-:W-:Y:S01]  /*f040*/  SHF.R.U32.HI R3, RZ, R7.reuse, R2 ;  /* 0x00000007ff037219 */ /* 0x080fe20000011602 */
[----:B------:R-:W-:Y:S01]  /*f050*/  IMAD.MOV.U32 R2, RZ, RZ, R15 ;  /* 0x000000ffff027224 */ /* 0x000fe200078e000f */
[----:B------:R-:W-:Y:S01]  /*f060*/  SHF.L.U32 R12, R4, R7, RZ ;  /* 0x00000007040c7219 */ /* 0x000fe200000006ff */
[----:B------:R-:W0:Y:S01]  /*f070*/  LDC R18, c[0x0][0x638] ;  /* 0x00018e00ff127b82 */ /* 0x000e220000000800 */
[----:B------:R-:W-:-:S07]  /*f080*/  LOP3.LUT R22, RZ, R6, RZ, 0x33, !PT ;  /* 0x00000006ff167212 */ /* 0x000fce00078e33ff */
        /* <DEDUP_REMOVED lines=12> */
.L_x_296:
[----:B----4-:R-:W-:Y:S01]  /*f150*/  SHF.R.U64 R3, R2, R16, R3 ;  /* 0x0000001002037219 */ /* 0x010fe20000001203 */
[----:B--2---:R-:W-:Y:S01]  /*f160*/  VIADD R5, R14, 0xffffffff ;  /* 0xffffffff0e057836 */ /* 0x004fe20000000000 */
[----:B------:R-:W-:Y:S01]  /*f170*/  LOP3.LUT R2, R13, R22, RZ, 0xc0, !PT ;  /* 0x000000160d027212 */ /* 0x000fe200078ec0ff */
[----:B------:R-:W-:Y:S02]  /*f180*/  IMAD.MOV R10, RZ, RZ, -R10 ;  /* 0x000000ffff0a7224 */ /* 0x000fe400078e0a0a */
[----:B------:R-:W-:Y:S02]  /*f190*/  IMAD.MOV R4, RZ, RZ, -R3 ;  /* 0x000000ffff047224 */ /* 0x000fe400078e0a03 */
[----:B------:R-:W-:Y:S01]  /*f1a0*/  IMAD R2, R12, R3, R2 ;  /* 0x000000030c027224 */ /* 0x000fe200078e0202 */
[----:B------:R-:W-:Y:S01]  /*f1b0*/  LOP3.LUT R3, R8, R5, RZ, 0xc0, !PT ;  /* 0x0000000508037212 */ /* 0x000fe200078ec0ff */
[----:B------:R-:W-:Y:S02]  /*f1c0*/  @P4 IMAD R19, R17, R10, R0 ;  /* 0x0000000a11134224 */ /* 0x000fe400078e0200 */
[----:B0-----:R-:W-:-:S02]  /*f1d0*/  IMAD R0, R4, R18, R15 ;  /* 0x0000001204007224 */ /* 0x001fc400078e020f */
[----:B------:R-:W-:Y:S02]  /*f1e0*/  IMAD R5, R2, R23, R19 ;  /* 0x0000001702057224 */ /* 0x000fe400078e0213 */
[----:B------:R-:W-:Y:S02]  /*f1f0*/  IMAD R0, R0, R14, R3 ;  /* 0x0000000e00007224 */ /* 0x000fe400078e0203 */
[----:B------:R-:W-:-:S03]  /*f200*/  IMAD.MOV.U32 R4, RZ, RZ, 0x1 ;  /* 0x00000001ff047424 */ /* 0x000fc600078e00ff */
[----:B------:R-:W-:Y:S02]  /*f210*/  SEL R6, R0, R5, !P4 ;  /* 0x0000000500067207 */ /* 0x000fe40006000000 */
[----:B------:R-:W-:-:S07]  /*f220*/  SEL R5, R5, R0, !P4 ;  /* 0x0000000005057207 */ /* 0x000fce0006000000 */
.L_x_294:
[----:B------:R-:W-:-:S08]  /*f230*/  NOP ;  /* 0x0000000000007918 */ /* 0x000fd00000000000 */
[----:B------:R-:W0:-:S00]  /*f240*/  USETMAXREG.DEALLOC.CTAPOOL 0x28 ;  /* 0x00000028000079c8 */ /* 0x000e0000080e0500 */
[----:B------:R-:W-:-:S13]  /*f250*/  ISETP.NE.AND P0, PT, RZ, UR8, PT ;  /* 0x00000008ff007c0c */ /* 0x000fda000bf05270 */
[----:B------:R-:W-:Y:S05]  /*f260*/  @P0 EXIT ;  /* 0x000000000000094d */ /* 0x000fea0003800000 */
[----:B0-----:R-:W-:Y:S01]  /*f270*/  LOP3.LUT P0, RZ, R4, 0xff, RZ, 0xc0, !PT ;  /* 0x000000ff04ff7812 */ /* 0x001fe2000780c0ff */
[----:B------:R-:W-:Y:S02]  /*f280*/  IMAD.MOV.U32 R0, RZ, RZ, 0x1 ;  /* 0x00000001ff007424 */ /* 0x000fe400078e00ff */
[----:B------:R-:W-:-:S10]  /*f290*/  IMAD.MOV.U32 R8, RZ, RZ, RZ ;  /* 0x000000ffff087224 */ /* 0x000fd400078e00ff */
[----:B------:R-:W-:Y:S05]  /*f2a0*/  @!P0 BRA `(.L_x_297) ;  /* 0x0000000c00548947 */ /* 0x000fea0003800000 */
[----:B------:R-:W0:Y:S01]  /*f2b0*/  S2R R2, SR_TID.X ;  /* 0x0000000000027919 */ /* 0x000e220000002100 */
[----:B------:R-:W-:Y:S01]  /*f2c0*/  ULDC UR4, c[0x0][0x28c] ;  /* 0x0000a30000047ab9 */ /* 0x000fe20000000800 */
[----:B------:R-:W-:Y:S01]  /*f2d0*/  ULDC UR6, c[0x0][0x658] ;  /* 0x0001960000067ab9 */ /* 0x000fe20000000800 */
[----:B------:R-:W-:Y:S01]  /*f2e0*/  UIADD3 UR10, UR4, 0x7f, URZ ;  /* 0x0000007f040a7890 */ /* 0x000fe2000fffe03f */
[----:B------:R-:W-:Y:S01]  /*f2f0*/  BSSY B0, `(.L_x_297) ;  /* 0x00000d0000007945 */ /* 0x000fe20003800000 */
[----:B------:R-:W-:Y:S01]  /*f300*/  UMOV UR7, 0xffffffff ;  /* 0xffffffff00077882 */ /* 0x000fe20000000000 */
[----:B------:R-:W-:Y:S01]  /*f310*/  ULDC UR5, c[0x0][0x600] ;  /* 0x0001800000057ab9 */ /* 0x000fe20000000800 */
[----:B------:R-:W-:Y:S01]  /*f320*/  UMOV UR9, 0x1 ;  /* 0x0000000100097882 */ /* 0x000fe20000000000 */
[----:B------:R-:W-:Y:S01]  /*f330*/  USHF.L.U32 UR7, UR7, UR6, URZ ;  /* 0x0000000607077299 */ /* 0x000fe2000800063f */
[----:B------:R-:W-:Y:S01]  /*f340*/  IMAD.MOV.U32 R9, RZ, RZ, 0x1 ;  /* 0x00000001ff097424 */ /* 0x000fe200078e00ff */
[----:B------:R-:W-:Y:S01]  /*f350*/  UIADD3 UR4, UR5, -0x1, URZ ;  /* 0xffffffff05047890 */ /* 0x000fe2000fffe03f */
[----:B------:R-:W-:Y:S01]  /*f360*/  IMAD.MOV.U32 R0, RZ, RZ, 0x1 ;  /* 0x00000001ff007424 */ /* 0x000fe200078e00ff */
[----:B------:R-:W-:Y:S01]  /*f370*/  USHF.R.S32.HI UR11, URZ, 0x1f, UR10 ;  /* 0x0000001f3f0b7899 */ /* 0x000fe2000801140a */
[----:B------:R-:W-:Y:S01]  /*f380*/  IMAD.MOV.U32 R8, RZ, RZ, RZ ;  /* 0x000000ffff087224 */ /* 0x000fe200078e00ff */
[----:B------:R-:W-:Y:S01]  /*f390*/  ULDC UR8, c[0x0][0xc] ;  /* 0x0000030000087ab9 */ /* 0x000fe20000000800 */
[----:B------:R-:W-:-:S02]  /*f3a0*/  USHF.L.U32 UR5, UR9, UR6, URZ ;  /* 0x0000000609057299 */ /* 0x000fc4000800063f */
[----:B------:R-:W-:Y:S01]  /*f3b0*/  ULEA.HI UR11, UR11, UR10, URZ, 0x7 ;  /* 0x0000000a0b0b7291 */ /* 0x000fe2000f8f383f */
[----:B------:R-:W-:Y:S01]  /*f3c0*/  ULDC UR9, c[0x0][0x10] ;  /* 0x0000040000097ab9 */ /* 0x000fe20000000800 */
[----:B------:R-:W-:Y:S02]  /*f3d0*/  ULOP3.LUT UR6, URZ, UR7, URZ, 0x33, !UPT ;  /* 0x000000073f067292 */ /* 0x000fe4000f8e333f */
[----:B------:R-:W-:Y:S01]  /*f3e0*/  UIMAD.WIDE.U32 UR8, UR8, UR9, URZ ;  /* 0x00000009080872a5 */ /* 0x000fe2000f8e003f */
[----:B------:R-:W-:Y:S01]  /*f3f0*/  ULDC UR7, c[0x0][0x14] ;  /* 0x0000050000077ab9 */ /* 0x000fe20000000800 */
[----:B------:R-:W-:Y:S02]  /*f400*/  USHF.R.S32.HI UR20, URZ, 0x7, UR11 ;  /* 0x000000073f147899 */ /* 0x000fe4000801140b */
[----:B------:R-:W-:Y:S02]  /*f410*/  UIMAD.WIDE.U32 UR22, UR8, UR7, URZ ;  /* 0x00000007081672a5 */ /* 0x000fe4000f8e003f */
[----:B------:R-:W-:-:S02]  /*f420*/  UIMAD UR18, UR9, UR7, URZ ;  /* 0x00000007091272a4 */ /* 0x000fc4000f8e023f */
[----:B------:R-:W-:Y:S01]  /*f430*/  ULOP3.LUT UR26, UR13, 0x2, URZ, 0xfc, !UPT ;  /* 0x000000020d1a7892 */ /* 0x000fe2000f8efc3f */
[C---:B0-----:R-:W-:Y:S01]  /*f440*/  LOP3.LUT P3, RZ, R2.reuse, 0x7f, RZ, 0xc0, !PT ;  /* 0x0000007f02ff7812 */ /* 0x041fe2000786c0ff */
[----:B------:R-:W-:Y:S01]  /*f450*/  UIADD3 UR18, UR23, UR18, URZ ;  /* 0x0000001217127290 */ /* 0x000fe2000fffe03f */
[----:B------:R-:W-:Y:S01]  /*f460*/  LOP3.LUT P0, RZ, R2, 0x1f, RZ, 0xc0, !PT ;  /* 0x0000001f02ff7812 */ /* 0x000fe2000780c0ff */
[----:B------:R-:W-:Y:S01]  /*f470*/  UIADD3 UR27, UR20, 0x1, URZ ;  /* 0x00000001141b7890 */ /* 0x000fe2000fffe03f */
[----:B------:R-:W-:Y:S02]  /*f480*/  ULDC.64 UR24, c[0x0][0x198] ;  /* 0x0000660000187ab9 */ /* 0x000fe40000000a00 */
[----:B------:R-:W-:-:S13]  /*f490*/  PLOP3.LUT P0, PT, P0, P3, PT, 0x8a, 0x0 ;  /* 0x000000000000781c */ /* 0x000fda0000707172 */
.L_x_309:
[----:B------:R-:W-:-:S03]  /*f4a0*/  UMOV UR7, 0xffffffff ;  /* 0xffffffff00077882 */ /* 0x000fc60000000000 */
[----:B------:R-:W-:Y:S05]  /*f4b0*/  BRA.DIV UR7, `(.L_x_298) ;  /* 0x0000000e07cc7947 */ /* 0x000fea000b800000 */
[----:B------:R-:W-:-:S13]  /*f4c0*/  ELECT P1, URZ, PT ;  /* 0x00000000003f782f */ /* 0x000fda0003820000 */
.L_x_320:
[----:B------:R-:W0:Y:S01]  /*f4d0*/  LDC R2, c[0x0][0x28c] ;  /* 0x0000a300ff027b82 */ /* 0x000e220000000800 */
[----:B------:R-:W-:Y:S01]  /*f4e0*/  BSSY B1, `(.L_x_299) ;  /* 0x0000038000017945 */ /* 0x000fe20003800000 */
[----:B0-----:R-:W-:-:S13]  /*f4f0*/  ISETP.LT.OR P1, PT, R2, 0x1, !P1 ;  /* 0x000000010200780c */ /* 0x001fda0004f21670 */
[----:B------:R-:W-:Y:S05]  /*f500*/  @P1 BRA `(.L_x_300) ;  /* 0x0000000000d41947 */ /* 0x000fea0003800000 */
[----:B------:R-:W-:Y:S02]  /*f510*/  IMAD.SHL.U32 R6, R6, 0x80, RZ ;  /* 0x0000008006067824 */ /* 0x000fe400078e00ff */
[----:B------:R-:W-:Y:S02]  /*f520*/  IMAD.SHL.U32 R7, R5, 0x100, RZ ;  /* 0x0000010005077824 */ /* 0x000fe400078e00ff */
[----:B------:R-:W-:Y:S02]  /*f530*/  IMAD.MOV.U32 R12, RZ, RZ, RZ ;  /* 0x000000ffff0c7224 */ /* 0x000fe400078e00ff */
[----:B------:R-:W-:Y:S02]  /*f540*/  IMAD.U32 R14, RZ, RZ, UR27 ;  /* 0x0000001bff0e7e24 */ /* 0x000fe4000f8e00ff */
[----:B------:R-:W-:Y:S02]  /*f550*/  IMAD.MOV.U32 R2, RZ, RZ, R0 ;  /* 0x000000ffff027224 */ /* 0x000fe400078e0000 */
[----:B------:R-:W-:-:S07]  /*f560*/  IMAD.MOV.U32 R3, RZ, RZ, R8 ;  /* 0x000000ffff037224 */ /* 0x000fce00078e0008 */
.L_x_304:
[----:B------:R-:W0:Y:S01]  /*f570*/  S2R R5, SR_CgaCtaId ;  /* 0x0000000000057919 */ /* 0x000e220000008800 */
[----:B------:R-:W-:-:S04]  /*f580*/  MOV R4, 0x400 ;  /* 0x0000040000047802 */ /* 0x000fc80000000f00 */
[----:B0-----:R-:W-:Y:S02]  /*f590*/  LEA R10, R5, R4, 0x18 ;  /* 0x00000004050a7211 */ /* 0x001fe400078ec0ff */
[----:B------:R-:W-:Y:S01]  /*f5a0*/  SHF.L.U32 R4, R2, 0x1f, RZ ;  /* 0x0000001f02047819 */ /* 0x000fe200000006ff */
[----:B------:R-:W0:Y:S02]  /*f5b0*/  @!P3 LDC R5, c[0x0][0x500] ;  /* 0x00014000ff05bb82 */ /* 0x000e240000000800 */
[----:B------:R-:W-:-:S04]  /*f5c0*/  IMAD R13, R3, 0x8, R10 ;  /* 0x00000008030d7824 */ /* 0x000fc800078e020a */
[----:B------:R-:W1:Y:S02]  /*f5d0*/  SYNCS.PHASECHK.TRANS64.TRYWAIT P1, [R13+URZ+0x20], R4 ;  /* 0x000020040d0075a7 */ /* 0x000e64000802017f */
[----:B-1----:R-:W-:Y:S05]  /*f5e0*/  @!P1 BRA `(.L_x_301) ;  /* 0x0000000c00a09947 */ /* 0x002fea0003800000 */
.L_x_321:
[----:B------:R-:W-:Y:S01]  /*f5f0*/  UPRMT UR7, UR26, 0x9910, URZ ;  /* 0x000099101a077896 */ /* 0x000fe2000800003f */
[----:B0-----:R0:W-:Y:S03]  /*f600*/  @!P3 SYNCS.ARRIVE.TRANS64 RZ, [R13+URZ], R5 ;  /* 0x000000050dffb9a7 */ /* 0x0011e6000800003f */
[----:B------:R-:W-:-:S06]  /*f610*/  UISETP.NE.AND UP0, UPT, UR7, 0x2, UPT ;  /* 0x000000020700788c */ /* 0x000fcc000bf05270 */
[----:B------:R-:W-:-:S13]  /*f620*/  PLOP3.LUT P1, PT, PT, PT, UP0, 0x80, 0x0 ;  /* 0x000000000000781c */ /* 0x000fda0003f2f008 */
[----:B0-----:R-:W-:Y:S05]  /*f630*/  @P1 BRA `(.L_x_302) ;  /* 0x0000000000041947 */ /* 0x001fea0003800000 */
[----:B------:R-:W-:Y:S01]  /*f640*/  BPT.TRAP 0x1 ;  /* 0x000000040000795c */ /* 0x000fe20000300000 */
.L_x_302:
[----:B------:R-:W-:Y:S05]  /*f650*/  @P0 BRA `(.L_x_303) ;  /* 0x0000000000040947 */ /* 0x000fea0003800000 */
[----:B------:R-:W-:Y:S01]  /*f660*/  BPT.TRAP 0x1 ;  /* 0x000000040000795c */ /* 0x000fe20000300000 */
.L_x_303:
[--C-:B-1----:R-:W-:Y:S01]  /*f670*/  IMAD R4, R3, 0x8000, R10.reuse ;  /* 0x0000800003047824 */ /* 0x102fe200078e020a */
[----:B------:R-:W-:Y:S01]  /*f680*/  R2UR UR9, R13 ;  /* 0x000000000d0972ca */ /* 0x000fe200000e0000 */
[----:B------:R-:W-:Y:S01]  /*f690*/  IMAD R10, R3, 0x4000, R10 ;  /* 0x00004000030a7824 */ /* 0x000fe200078e020a */
[----:B------:R-:W-:Y:S01]  /*f6a0*/  UIADD3 UR14, UP0, UR24, 0xf0, URZ ;  /* 0x000000f0180e7890 */ /* 0x000fe2000ff1e03f */
[----:B------:R-:W-:Y:S01]  /*f6b0*/  VIADD R14, R14, 0xffffffff ;  /* 0xffffffff0e0e7836 */ /* 0x000fe20000000000 */
[----:B------:R-:W-:Y:S01]  /*f6c0*/  R2UR UR7, R4 ;  /* 0x00000000040772ca */ /* 0x000fe200000e0000 */
[----:B------:R-:W-:Y:S01]  /*f6d0*/  UIADD3 UR28, UP1, UR24, 0x1f0, URZ ;  /* 0x000001f0181c7890 */ /* 0x000fe2000ff3e03f */
[----:B------:R-:W-:Y:S01]  /*f6e0*/  R2UR UR8, R10 ;  /* 0x000000000a0872ca */ /* 0x000fe200000e0000 */
[----:B------:R-:W-:Y:S01]  /*f6f0*/  UIADD3.X UR15, URZ, UR25, URZ, UP0, !UPT ;  /* 0x000000193f0f7290 */ /* 0x000fe200087fe43f */
[----:B------:R-:W-:Y:S01]  /*f700*/  R2UR UR11, R7 ;  /* 0x00000000070b72ca */ /* 0x000fe200000e0000 */
[----:B------:R-:W-:Y:S01]  /*f710*/  VIADD R3, R3, 0x1 ;  /* 0x0000000103037836 */ /* 0x000fe20000000000 */
[----:B------:R-:W-:Y:S01]  /*f720*/  R2UR UR10, R12 ;  /* 0x000000000c0a72ca */ /* 0x000fe200000e0000 */
[----:B------:R-:W-:Y:S01]  /*f730*/  UIADD3.X UR29, URZ, UR25, URZ, UP1, !UPT ;  /* 0x000000193f1d7290 */ /* 0x000fe20008ffe43f */
[----:B------:R-:W-:Y:S01]  /*f740*/  R2UR UR12, R11 ;  /* 0x000000000b0c72ca */ /* 0x000fe200000e0000 */
[----:B------:R-:W-:Y:S01]  /*f750*/  UMOV UR16, 0x0 ;  /* 0x0000000000107882 */ /* 0x000fe20000000000 */
[----:B------:R-:W-:Y:S01]  /*f760*/  R2UR UR21, R6 ;  /* 0x00000000061572ca */ /* 0x000fe200000e0000 */
[----:B------:R-:W-:Y:S01]  /*f770*/  UMOV UR17, 0x10000000 ;  /* 0x1000000000117882 */ /* 0x000fe20000000000 */
[----:B------:R-:W-:Y:S01]  /*f780*/  ISETP.GT.AND P2, PT, R14, 0x1, PT ;  /* 0x000000010e00780c */ /* 0x000fe20003f44270 */
[----:B------:R-:W-:Y:S01]  /*f790*/  UIADD3 UR7, UR7, 0x100, URZ ;  /* 0x0000010007077890 */ /* 0x000fe2000fffe03f */
[----:B------:R-:W-:Y:S01]  /*f7a0*/  ISETP.NE.AND P1, PT, R3, 0x4, PT ;  /* 0x000000040300780c */ /* 0x000fe20003f25270 */
[----:B------:R-:W-:Y:S01]  /*f7b0*/  UIADD3 UR19, UR8, 0x20100, URZ ;  /* 0x0002010008137890 */ /* 0x000fe2000fffe03f */
[----:B------:R-:W-:-:S02]  /*f7c0*/  VIADD R12, R12, 0x80 ;  /* 0x000000800c0c7836 */ /* 0x000fc40000000000 */
[----:B------:R-:W-:Y:S02]  /*f7d0*/  SEL R5, RZ, 0x1, P1 ;  /* 0x00000001ff057807 */ /* 0x000fe40000800000 */
[----:B------:R-:W-:Y:S01]  /*f7e0*/  UMOV UR8, UR7 ;  /* 0x0000000700087c82 */ /* 0x000fe20008000000 */
[----:B------:R-:W-:Y:S01]  /*f7f0*/  SEL R3, R3, RZ, P1 ;  /* 0x000000ff03037207 */ /* 0x000fe20000800000 */
[----:B------:R0:W-:Y:S01]  /*f800*/  UTMALDG.3D [UR8], [UR14], desc[UR16] ;  /* 0x000010080e0075b4 */ /* 0x0001e20008011000 */
[----:B------:R-:W-:Y:S01]  /*f810*/  LOP3.LUT R2, R2, R5, RZ, 0x3c, !PT ;  /* 0x0000000502027212 */ /* 0x000fe200078e3cff */
[----:B0-----:R-:W-:Y:S01]  /*f820*/  UMOV UR8, UR19 ;  /* 0x0000001300087c82 */ /* 0x001fe20008000000 */
[----:B------:R-:W-:Y:S02]  /*f830*/  UMOV UR11, UR21 ;  /* 0x00000015000b7c82 */ /* 0x000fe40008000000 */
[----:B------:R0:W-:Y:S02]  /*f840*/  UTMALDG.3D [UR8], [UR28], desc[UR16] ;  /* 0x000010081c0075b4 */ /* 0x0001e40008011000 */
[----:B0-----:R-:W-:Y:S05]  /*f850*/  @P2 BRA `(.L_x_304) ;  /* 0xfffffffc00442947 */ /* 0x001fea000383ffff */
.L_x_300:
[----:B------:R-:W-:Y:S05]  /*f860*/  BSYNC B1 ;  /* 0x0000000000017941 */ /* 0x000fea0003800000 */
.L_x_299:
[----:B------:R-:W2:Y:S01]  /*f870*/  LDL.LU R15, [R1+0x70] ;  /* 0x00007000010f7983 */ /* 0x000ea20000300800 */
[----:B------:R-:W-:Y:S01]  /*f880*/  LOP3.LUT P5, RZ, R9, 0xff, RZ, 0xc0, !PT ;  /* 0x000000ff09ff7812 */ /* 0x000fe200078ac0ff */
[----:B------:R-:W-:Y:S01]  /*f890*/  VIADD R8, R8, UR20 ;  /* 0x0000001408087c36 */ /* 0x000fe20008000000 */
[----:B------:R-:W-:Y:S01]  /*f8a0*/  ULDC.64 UR8, c[0x0][0x650] ;  /* 0x0001940000087ab9 */ /* 0x000fe20000000a00 */
[----:B------:R-:W3:Y:S01]  /*f8b0*/  LDL.LU R13, [R1+0x74] ;  /* 0x00007400010d7983 */ /* 0x000ee20000300800 */
[----:B------:R-:W-:Y:S01]  /*f8c0*/  IMAD.U32 R5, RZ, RZ, UR20 ;  /* 0x00000014ff057e24 */ /* 0x000fe2000f8e00ff */
[----:B------:R-:W-:Y:S01]  /*f8d0*/  BSSY B1, `(.L_x_305) ;  /* 0x000006f000017945 */ /* 0x000fe20003800000 */
[----:B------:R-:W-:Y:S01]  /*f8e0*/  ISETP.GT.U32.AND P1, PT, R8, 0x3, PT ;  /* 0x000000030800780c */ /* 0x000fe20003f24070 */
[----:B------:R-:W-:Y:S01]  /*f8f0*/  IMAD.MOV.U32 R6, RZ, RZ, -0x1 ;  /* 0xffffffffff067424 */ /* 0x000fe200078e00ff */
[----:B------:R-:W-:Y:S01]  /*f900*/  SHF.R.U32.HI R2, RZ, 0x2, R8 ;  /* 0x00000002ff027819 */ /* 0x000fe20000011608 */
[----:B------:R-:W-:Y:S01]  /*f910*/  IMAD.MOV.U32 R11, RZ, RZ, -0x1 ;  /* 0xffffffffff0b7424 */ /* 0x000fe200078e00ff */
[----:B------:R-:W-:Y:S01]  /*f920*/  ISETP.LT.U32.AND P1, PT, R5, 0x4, P1 ;  /* 0x000000040500780c */ /* 0x000fe20000f21070 */
[----:B------:R-:W-:Y:S01]  /*f930*/  IMAD.MOV.U32 R5, RZ, RZ, -0x1 ;  /* 0xffffffffff057424 */ /* 0x000fe200078e00ff */
[----:B------:R-:W-:Y:S01]  /*f940*/  LOP3.LUT R2, R2, 0x1, RZ, 0xc0, !PT ;  /* 0x0000000102027812 */ /* 0x000fe200078ec0ff */
[----:B------:R-:W0:Y:S01]  /*f950*/  @P5 S2R R4, SR_CgaCtaId ;  /* 0x0000000000045919 */ /* 0x000e220000008800 */
[----:B------:R-:W-:-:S02]  /*f960*/  @P5 MOV R3, 0x400 ;  /* 0x0000040000035802 */ /* 0x000fc40000000f00 */
[----:B------:R-:W-:Y:S01]  /*f970*/  ISETP.NE.U32.AND P2, PT, R2, 0x1, PT ;  /* 0x000000010200780c */ /* 0x000fe20003f45070 */
[----:B------:R-:W-:Y:S01]  /*f980*/  IMAD.U32 R2, RZ, RZ, UR20 ;  /* 0x00000014ff027e24 */ /* 0x000fe2000f8e00ff */
[----:B------:R-:W-:Y:S02]  /*f990*/  LOP3.LUT R8, R8, 0x3, RZ, 0xc0, !PT ;  /* 0x0000000308087812 */ /* 0x000fe400078ec0ff */
[----:B------:R-:W-:Y:S02]  /*f9a0*/  PRMT R9, RZ, 0x7610, R9 ;  /* 0x00007610ff097816 */ /* 0x000fe40000000009 */
[----:B------:R-:W-:-:S04]  /*f9b0*/  ISETP.GT.U32.AND P2, PT, R2, 0x3, !P2 ;  /* 0x000000030200780c */ /* 0x000fc80005744070 */
[----:B------:R-:W-:Y:S02]  /*f9c0*/  SEL R2, RZ, 0x1, !P2 ;  /* 0x00000001ff027807 */ /* 0x000fe40005000000 */
[----:B0-----:R-:W-:-:S04]  /*f9d0*/  @P5 LEA R3, R4, R3, 0x18 ;  /* 0x0000000304035211 */ /* 0x001fc800078ec0ff */
[----:B------:R0:W-:Y:S02]  /*f9e0*/  @P5 SYNCS.ARRIVE.TRANS64.A1T0 RZ, [R3+URZ+0x58], RZ ;  /* 0x000058ff03ff59a7 */ /* 0x0001e4000810003f */
[----:B0-----:R-:W-:-:S04]  /*f9f0*/  SEL R3, RZ, 0x1, !P1 ;  /* 0x00000001ff037807 */ /* 0x001fc80004800000 */
[----:B------:R-:W-:Y:S02]  /*fa00*/  LOP3.LUT R0, R2, R0, R3, 0x96, !PT ;  /* 0x0000000002007212 */ /* 0x000fe400078e9603 */
[----:B------:R-:W-:Y:S02]  /*fa10*/  PRMT R2, RZ, 0x7610, R2 ;  /* 0x00007610ff027816 */ /* 0x000fe40000000002 */
[----:B---3--:R-:W-:-:S04]  /*fa20*/  IADD3 R13, P5, R13, UR22, RZ ;  /* 0x000000160d0d7c10 */ /* 0x008fc8000ffbe0ff */
[----:B--2---:R-:W-:Y:S01]  /*fa30*/  IADD3.X R15, R15, UR18, RZ, P5, !PT ;  /* 0x000000120f0f7c10 */ /* 0x004fe2000affe4ff */
[----:B------:R0:W-:Y:S01]  /*fa40*/  STL [R1+0x74], R13 ;  /* 0x0000740d01007387 */ /* 0x0001e20000100800 */
[----:B------:R-:W-:-:S03]  /*fa50*/  ISETP.GE.U32.AND P5, PT, R13, UR8, PT ;  /* 0x000000080d007c0c */ /* 0x000fc6000bfa6070 */
[----:B------:R0:W-:Y:S01]  /*fa60*/  STL [R1+0x70], R15 ;  /* 0x0000700f01007387 */ /* 0x0001e20000100800 */
[----:B------:R-:W-:-:S13]  /*fa70*/  ISETP.GE.U32.AND.EX P1, PT, R15, UR9, PT, P5 ;  /* 0x000000090f007c0c */ /* 0x000fda000bf26150 */
[----:B0-----:R-:W-:Y:S05]  /*fa80*/  @P1 BRA `(.L_x_306) ;  /* 0x00000004004c1947 */ /* 0x001fea0003800000 */
[----:B------:R-:W-:Y:S01]  /*fa90*/  ULDC.64 UR8, c[0x0][0x628] ;  /* 0x00018a0000087ab9 */ /* 0x000fe20000000a00 */
[----:B------:R-:W0:Y:S01]  /*faa0*/  S2R R12, SR_CTAID.X ;  /* 0x00000000000c7919 */ /* 0x000e220000002500 */
[----:B------:R-:W-:Y:S01]  /*fab0*/  ISETP.NE.U32.AND P1, PT, RZ, UR8, PT ;  /* 0x00000008ff007c0c */ /* 0x000fe2000bf25070 */
[----:B------:R-:W-:Y:S01]  /*fac0*/  ULDC UR10, c[0x0][0x630] ;  /* 0x00018c00000a7ab9 */ /* 0x000fe20000000800 */
[----:B------:R-:W-:Y:S01]  /*fad0*/  IMAD.MOV.U32 R2, RZ, RZ, R13 ;  /* 0x000000ffff027224 */ /* 0x000fe200078e000d */
[----:B------:R-:W1:Y:S01]  /*fae0*/  S2R R10, SR_CTAID.Y ;  /* 0x00000000000a7919 */ /* 0x000e620000002600 */
[----:B------:R-:W-:Y:S01]  /*faf0*/  ISETP.NE.AND.EX P1, PT, RZ, UR9, PT, P1 ;  /* 0x00000009ff007c0c */ /* 0x000fe2000bf25310 */
[----:B------:R-:W-:-:S12]  /*fb00*/  IMAD.MOV.U32 R3, RZ, RZ, R15 ;  /* 0x000000ffff037224 */ /* 0x000fd800078e000f */
[----:B------:R-:W-:Y:S05]  /*fb10*/  @!P1 BRA `(.L_x_307) ;  /* 0x0000000000289947 */ /* 0x000fea0003800000 */
[----:B------:R-:W-:Y:S02]  /*fb20*/  ULDC UR7, c[0x0][0x634] ;  /* 0x00018d0000077ab9 */ /* 0x000fe40000000800 */
[----:B------:R-:W-:-:S05]  /*fb30*/  IADD3 R7, P1, R13, UR7, RZ ;  /* 0x000000070d077c10 */ /* 0x000fca000ff3e0ff */
[----:B------:R-:W-:-:S04]  /*fb40*/  IMAD.X R11, RZ, RZ, R15, P1 ;  /* 0x000000ffff0b7224 */ /* 0x000fc800008e060f */
[----:B------:R-:W-:-:S04]  /*fb50*/  IMAD.WIDE.U32 R4, R11, UR8, RZ ;  /* 0x000000080b047c25 */ /* 0x000fc8000f8e00ff */
[----:B------:R-:W-:-:S04]  /*fb60*/  IMAD.WIDE.U32 R4, P1, R7, UR9, R4 ;  /* 0x0000000907047c25 */ /* 0x000fc8000f820004 */
[----:B------:R-:W-:-:S04]  /*fb70*/  IMAD.WIDE.U32 R6, R7, UR8, RZ ;  /* 0x0000000807067c25 */ /* 0x000fc8000f8e00ff */
[----:B------:R-:W-:Y:S01]  /*fb80*/  IMAD.X R3, RZ, RZ, RZ, P1 ;  /* 0x000000ffff037224 */ /* 0x000fe200008e06ff */
[----:B------:R-:W-:Y:S01]  /*fb90*/  IADD3 RZ, P1, R7, R4, RZ ;  /* 0x0000000407ff7210 */ /* 0x000fe20007f3e0ff */
[----:B------:R-:W-:-:S04]  /*fba0*/  IMAD.MOV.U32 R2, RZ, RZ, R5 ;  /* 0x000000ffff027224 */ /* 0x000fc800078e0005 */
[----:B------:R-:W-:-:S08]  /*fbb0*/  IMAD.WIDE.U32.X R2, R11, UR9, R2, P1 ;  /* 0x000000090b027c25 */ /* 0x000fd000088e0402 */
.L_x_307:
[--C-:B------:R-:W-:Y:S01]  /*fbc0*/  SHF.R.U64 R11, R2, UR10, R3.reuse ;  /* 0x0000000a020b7c19 */ /* 0x100fe20008001203 */
[----:B------:R-:W-:Y:S01]  /*fbd0*/  ULDC.64 UR8, c[0x0][0x620] ;  /* 0x0001880000087ab9 */ /* 0x000fe20000000a00 */
[----:B------:R-:W-:Y:S01]  /*fbe0*/  SHF.R.U32.HI R2, RZ, UR10, R3 ;  /* 0x0000000aff027c19 */ /* 0x000fe20008011603 */
[----:B------:R-:W-:Y:S01]  /*fbf0*/  IMAD.MOV.U32 R3, RZ, RZ, R15 ;  /* 0x000000ffff037224 */ /* 0x000fe200078e000f */
[----:B------:R-:W-:Y:S01]  /*fc00*/  IADD3 R5, P1, RZ, -R11, RZ ;  /* 0x8000000bff057210 */ /* 0x000fe20007f3e0ff */
[----:B------:R-:W-:Y:S01]  /*fc10*/  ULDC UR7, c[0x0][0x150] ;  /* 0x0000540000077ab9 */ /* 0x000fe20000000800 */
[----:B0-----:R-:W-:Y:S01]  /*fc20*/  I2FP.F32.U32 R6, R12 ;  /* 0x0000000c00067245 */ /* 0x001fe20000201000 */
[----:B------:R-:W0:Y:S01]  /*fc30*/  LDC R7, c[0x0][0x144] ;  /* 0x00005100ff077b82 */ /* 0x000e220000000800 */
[----:B------:R-:W-:Y:S01]  /*fc40*/  ULDC.64 UR10, c[0x0][0x640] ;  /* 0x00019000000a7ab9 */ /* 0x000fe20000000a00 */
[----:B------:R-:W-:Y:S01]  /*fc50*/  IMAD.X R2, RZ, RZ, ~R2, P1 ;  /* 0x000000ffff027224 */ /* 0x000fe200008e0e02 */
[----:B------:R-:W-:Y:S01]  /*fc60*/  ISETP.NE.U32.AND P1, PT, RZ, UR10, PT ;  /* 0x0000000aff007c0c */ /* 0x000fe2000bf25070 */
[----:B------:R-:W-:Y:S01]  /*fc70*/  FMUL R6, R6, UR7 ;  /* 0x0000000706067c20 */ /* 0x000fe20008400000 */
[----:B------:R-:W-:Y:S01]  /*fc80*/  ULDC UR7, c[0x0][0x618] ;  /* 0x0001860000077ab9 */ /* 0x000fe20000000800 */
[----:B------:R-:W-:Y:S01]  /*fc90*/  IMAD R4, R2, UR8, RZ ;  /* 0x0000000802047c24 */ /* 0x000fe2000f8e02ff */
[----:B------:R-:W-:Y:S01]  /*fca0*/  ISETP.NE.AND.EX P1, PT, RZ, UR11, PT, P1 ;  /* 0x0000000bff007c0c */ /* 0x000fe2000bf25310 */
[----:B------:R-:W-:Y:S01]  /*fcb0*/  IMAD.MOV.U32 R2, RZ, RZ, R13 ;  /* 0x000000ffff027224 */ /* 0x000fe200078e000d */
[----:B------:R-:W2:Y:S01]  /*fcc0*/  LDC R15, c[0x0][0x148] ;  /* 0x00005200ff0f7b82 */ /* 0x000ea20000000800 */
[----:B------:R-:W3:Y:S02]  /*fcd0*/  F2I.U32.TRUNC.NTZ R6, R6 ;  /* 0x0000000600067305 */ /* 0x000ee4000020f000 */
[----:B------:R-:W-:Y:S01]  /*fce0*/  IMAD.WIDE.U32 R2, R5, UR8, R2 ;  /* 0x0000000805027c25 */ /* 0x000fe2000f8e0002 */
[----:B------:R-:W-:-:S03]  /*fcf0*/  ULDC UR8, c[0x0][0x154] ;  /* 0x0000550000087ab9 */ /* 0x000fc60000000800 */
[----:B------:R-:W-:Y:S01]  /*fd00*/  IMAD R5, R5, UR9, R4 ;  /* 0x0000000905057c24 */ /* 0x000fe2000f8e0204 */
[----:B------:R-:W-:-:S03]  /*fd10*/  ULDC UR9, c[0x0][0x608] ;  /* 0x0001820000097ab9 */ /* 0x000fc60000000800 */
[----:B------:R-:W-:-:S05]  /*fd20*/  IMAD.IADD R3, R3, 0x1, R5 ;  /* 0x0000000103037824 */ /* 0x000fca00078e0205 */
[----:B------:R-:W-:Y:S01]  /*fd30*/  SHF.R.U64 R13, R2, UR7, R3 ;  /* 0x00000007020d7c19 */ /* 0x000fe20008001203 */
[----:B---3--:R-:W-:Y:S01]  /*fd40*/  IMAD.MOV R6, RZ, RZ, -R6 ;  /* 0x000000ffff067224 */ /* 0x008fe200078e0a06 */
[----:B-1----:R-:W-:-:S03]  /*fd50*/  I2FP.F32.U32 R2, R10 ;  /* 0x0000000a00027245 */ /* 0x002fc60000201000 */
[----:B0-----:R-:W-:Y:S02]  /*fd60*/  IMAD R19, R7, R6, R12 ;  /* 0x0000000607137224 */ /* 0x001fe400078e020c */
[----:B------:R-:W-:Y:S01]  /*fd70*/  FMUL R4, R2, UR8 ;  /* 0x0000000802047c20 */ /* 0x000fe20008400000 */
[----:B------:R-:W-:Y:S01]  /*fd80*/  SHF.R.U32.HI R2, RZ, UR7, R3 ;  /* 0x00000007ff027c19 */ /* 0x000fe20008011603 */
[----:B------:R-:W-:Y:S02]  /*fd90*/  ULDC UR7, c[0x0][0x658] ;  /* 0x0001960000077ab9 */ /* 0x000fe40000000800 */
[----:B------:R0:W1:Y:S01]  /*fda0*/  F2I.U32.TRUNC.NTZ R18, R4 ;  /* 0x0000000400127305 */ /* 0x000062000020f000 */
[--C-:B------:R-:W-:Y:S02]  /*fdb0*/  SHF.R.U64 R16, R13, UR9, R2.reuse ;  /* 0x000000090d107c19 */ /* 0x100fe40008001202 */
[----:B------:R-:W-:-:S04]  /*fdc0*/  SHF.R.U32.HI R3, RZ, UR9, R2 ;  /* 0x00000009ff037c19 */ /* 0x000fc80008011602 */
[--C-:B------:R-:W-:Y:S02]  /*fdd0*/  SHF.R.U64 R14, R16, UR7, R3.reuse ;  /* 0x00000007100e7c19 */ /* 0x100fe40008001203 */
[----:B------:R-:W-:-:S03]  /*fde0*/  SHF.R.U32.HI R3, RZ, UR7, R3 ;  /* 0x00000007ff037c19 */ /* 0x000fc60008011603 */
[----:B------:R-:W-:Y:S01]  /*fdf0*/  IMAD.MOV.U32 R2, RZ, RZ, R14 ;  /* 0x000000ffff027224 */ /* 0x000fe200078e000e */
[----:B0-2---:R-:W-:Y:S06]  /*fe00*/  @!P1 BRA `(.L_x_308) ;  /* 0x0000000000289947 */ /* 0x005fec0003800000 */
        /* <DEDUP_REMOVED lines=10> */
.L_x_308:
[----:B------:R-:W-:Y:S01]  /*feb0*/  ULDC UR7, c[0x0][0x648] ;  /* 0x0001920000077ab9 */ /* 0x000fe20000000800 */
[----:B-1----:R-:W-:Y:S01]  /*fec0*/  IMAD.MOV R18, RZ, RZ, -R18 ;  /* 0x000000ffff127224 */ /* 0x002fe200078e0a12 */
[----:B------:R-:W-:Y:S01]  /*fed0*/  SHF.R.U64 R3, R2, UR7, R3 ;  /* 0x0000000702037c19 */ /* 0x000fe20008001203 */
[----:B------:R-:W-:Y:S01]  /*fee0*/  ULDC UR7, c[0x0][0x638] ;  /* 0x00018e0000077ab9 */ /* 0x000fe20000000800 */
[----:B------:R-:W-:Y:S01]  /*fef0*/  LOP3.LUT R2, R16, UR6, RZ, 0xc0, !PT ;  /* 0x0000000610027c12 */ /* 0x000fe2000f8ec0ff */
[----:B------:R-:W-:Y:S01]  /*ff00*/  @P4 IMAD R19, R15, R18, R10 ;  /* 0x000000120f134224 */ /* 0x000fe200078e020a */
[----:B------:R-:W-:Y:S01]  /*ff10*/  LOP3.LUT R13, R13, UR4, RZ, 0xc0, !PT ;  /* 0x000000040d0d7c12 */ /* 0x000fe2000f8ec0ff */
[----:B------:R-:W-:Y:S01]  /*ff20*/  IMAD.MOV R5, RZ, RZ, -R3 ;  /* 0x000000ffff057224 */ /* 0x000fe200078e0a03 */
[----:B------:R-:W-:Y:S01]  /*ff30*/  ULDC UR8, c[0x0][0x610] ;  /* 0x0001840000087ab9 */ /* 0x000fe20000000800 */
[----:B------:R-:W-:Y:S02]  /*ff40*/  IMAD R2, R3, UR5, R2 ;  /* 0x0000000503027c24 */ /* 0x000fe4000f8e0202 */
[----:B------:R-:W-:Y:S01]  /*ff50*/  IMAD R14, R5, UR7, R14 ;  /* 0x00000007050e7c24 */ /* 0x000fe2000f8e020e */
[----:B------:R-:W-:Y:S01]  /*ff60*/  ULDC UR7, c[0x0][0x600] ;  /* 0x0001800000077ab9 */ /* 0x000fe20000000800 */
[----:B------:R-:W-:-:S02]  /*ff70*/  IMAD R5, R2, UR8, R19 ;  /* 0x0000000802057c24 */ /* 0x000fc4000f8e0213 */
[----:B------:R-:W-:Y:S02]  /*ff80*/  IMAD R14, R14, UR7, R13 ;  /* 0x000000070e0e7c24 */ /* 0x000fe4000f8e020d */
[----:B------:R-:W-:-:S03]  /*ff90*/  IMAD.MOV.U32 R2, RZ, RZ, 0x1 ;  /* 0x00000001ff027424 */ /* 0x000fc600078e00ff */
[----:B------:R-:W-:Y:S02]  /*ffa0*/  SEL R6, R14, R5, !P4 ;  /* 0x000000050e067207 */ /* 0x000fe40006000000 */
[----:B------:R-:W-:-:S07]  /*ffb0*/  SEL R5, R5, R14, !P4 ;  /* 0x0000000e05057207 */ /* 0x000fce0006000000 */
.L_x_306:
[----:B------:R-:W-:Y:S05]  /*ffc0*/  BSYNC B1 ;  /* 0x0000000000017941 */ /* 0x000fea0003800000 */
.L_x_305:
[----:B------:R-:W-:-:S13]  /*ffd0*/  LOP3.LUT P1, RZ, R2, 0xff, RZ, 0xc0, !PT ;  /* 0x000000ff02ff7812 */ /* 0x000fda000782c0ff */
[----:B------:R-:W-:Y:S05]  /*ffe0*/  @P1 BRA `(.L_x_309) ;  /* 0xfffffff4002c1947 */ /* 0x000fea000383ffff */
[----:B------:R-:W-:Y:S05]  /*fff0*/  BSYNC B0 ;  /* 0x0000000000007941 */ /* 0x000fea0003800000 */
.L_x_297:
[----:B------:R-:W-:-:S03]  /*10000*/  UMOV UR7, 0xffffffff ;  /* 0xffffffff00077882 */ /* 0x000fc60000000000 */
[----:B------:R-:W-:Y:S05]  /*10010*/  BRA.DIV UR7, `(.L_x_310) ;  /* 0x0000000607287947 */ /* 0x000fea000b800000 */
[----:B------:R-:W-:-:S13]  /*10020*/  ELECT P0, URZ, PT ;  /* 0x00000000003f782f */ /* 0x000fda0003800000 */
.L_x_324:
[----:B------:R-:W-:Y:S04]  /*10030*/  BSSY B0, `(.L_x_311) ;  /* 0x000002c000007945 */ /* 0x000fe80003800000 */
[----:B------:R-:W-:Y:S05]  /*10040*/  @!P0 BRA `(.L_x_312) ;  /* 0x0000000000a88947 */ /* 0x000fea0003800000 */
[----:B------:R-:W-:-:S04]  /*10050*/  ULOP3.LUT UR7, UR13, 0x2, URZ, 0xfc, !UPT ;  /* 0x000000020d077892 */ /* 0x000fc8000f8efc3f */
[----:B------:R-:W-:-:S06]  /*10060*/  UISETP.NE.AND UP0, UPT, UR7, 0x3, UPT ;  /* 0x000000030700788c */ /* 0x000fcc000bf05270 */
[----:B------:R-:W-:-:S13]  /*10070*/  PLOP3.LUT P0, PT, PT, PT, UP0, 0x80, 0x0 ;  /* 0x000000000000781c */ /* 0x000fda0003f0f008 */
[----:B------:R-:W-:Y:S05]  /*10080*/  @!P0 BRA `(.L_x_313) ;  /* 0x0000000000048947 */ /* 0x000fea0003800000 */
[----:B------:R-:W-:Y:S01]  /*10090*/  BPT.TRAP 0x1 ;  /* 0x000000040000795c */ /* 0x000fe20000300000 */
.L_x_313:
[----:B------:R-:W0:Y:S01]  /*100a0*/  S2R R3, SR_CgaCtaId ;  /* 0x0000000000037919 */ /* 0x000e220000008800 */
[----:B------:R-:W-:-:S04]  /*100b0*/  MOV R2, 0x400 ;  /* 0x0000040000027802 */ /* 0x000fc80000000f00 */
[----:B0-----:R-:W-:Y:S02]  /*100c0*/  LEA R3, R3, R2, 0x18 ;  /* 0x0000000203037211 */ /* 0x001fe400078ec0ff */
[----:B------:R-:W-:-:S03]  /*100d0*/  SHF.L.U32 R2, R0, 0x1f, RZ ;  /* 0x0000001f00027819 */ /* 0x000fc600000006ff */
[----:B------:R-:W-:-:S04]  /*100e0*/  VIADD R3, R3, 0x20 ;  /* 0x0000002003037836 */ /* 0x000fc80000000000 */
[C---:B------:R-:W-:Y:S02]  /*100f0*/  IMAD R7, R8.reuse, 0x8, R3 ;  /* 0x0000000808077824 */ /* 0x040fe400078e0203 */
[----:B------:R-:W-:Y:S02]  /*10100*/  VIADD R8, R8, 0x1 ;  /* 0x0000000108087836 */ /* 0x000fe40000000000 */
[----:B------:R-:W0:Y:S03]  /*10110*/  SYNCS.PHASECHK.TRANS64.TRYWAIT P0, [R7+URZ], R2 ;  /* 0x00000002070075a7 */ /* 0x000e26000800017f */
[----:B------:R-:W-:-:S04]  /*10120*/  ISETP.NE.AND P1, PT, R8, 0x4, PT ;  /* 0x000000040800780c */ /* 0x000fc80003f25270 */
[----:B------:R-:W-:Y:S02]  /*10130*/  SEL R5, RZ, 0x1, P1 ;  /* 0x00000001ff057807 */ /* 0x000fe40000800000 */
[----:B------:R-:W-:Y:S02]  /*10140*/  SEL R8, R8, RZ, P1 ;  /* 0x000000ff08087207 */ /* 0x000fe40000800000 */
[----:B------:R-:W-:-:S03]  /*10150*/  LOP3.LUT R5, R0, R5, RZ, 0x3c, !PT ;  /* 0x0000000500057212 */ /* 0x000fc600078e3cff */
[----:B------:R-:W-:Y:S01]  /*10160*/  IMAD R9, R8, 0x8, R3 ;  /* 0x0000000808097824 */ /* 0x000fe200078e0203 */
[----:B------:R-:W-:Y:S01]  /*10170*/  SHF.L.U32 R4, R5, 0x1f, RZ ;  /* 0x0000001f05047819 */ /* 0x000fe200000006ff */
[----:B0-----:R-:W-:Y:S06]  /*10180*/  @!P0 BRA `(.L_x_314) ;  /* 0x0000000000f08947 */ /* 0x001fec0003800000 */
.L_x_325:
[----:B------:R-:W1:Y:S01]  /*10190*/  SYNCS.PHASECHK.TRANS64.TRYWAIT P0, [R9+URZ], R4 ;  /* 0x00000004090075a7 */ /* 0x000e62000800017f */
[----:B------:R-:W-:-:S05]  /*101a0*/  VIADD R0, R8, 0x1 ;  /* 0x0000000108007836 */ /* 0x000fca0000000000 */
[----:B------:R-:W-:-:S04]  /*101b0*/  ISETP.NE.AND P1, PT, R0, 0x4, PT ;  /* 0x000000040000780c */ /* 0x000fc80003f25270 */
[----:B0-----:R-:W-:Y:S02]  /*101c0*/  SEL R2, RZ, 0x1, P1 ;  /* 0x00000001ff027807 */ /* 0x001fe40000800000 */
[----:B------:R-:W-:Y:S02]  /*101d0*/  SEL R0, R0, RZ, P1 ;  /* 0x000000ff00007207 */ /* 0x000fe40000800000 */
[----:B------:R-:W-:-:S03]  /*101e0*/  LOP3.LUT R7, R5, R2, RZ, 0x3c, !PT ;  /* 0x0000000205077212 */ /* 0x000fc600078e3cff */
[----:B------:R-:W-:Y:S01]  /*101f0*/  IMAD R6, R0, 0x8, R3 ;  /* 0x0000000800067824 */ /* 0x000fe200078e0203 */
[----:B------:R-:W-:Y:S01]  /*10200*/  SHF.L.U32 R5, R7, 0x1f, RZ ;  /* 0x0000001f07057819 */ /* 0x000fe200000006ff */
[----:B-1----:R-:W-:Y:S06]  /*10210*/  @!P0 BRA `(.L_x_315) ;  /* 0x0000000000e08947 */ /* 0x002fec0003800000 */
.L_x_326:
[----:B------:R-:W1:Y:S01]  /*10220*/  SYNCS.PHASECHK.TRANS64.TRYWAIT P0, [R6+URZ], R5 ;  /* 0x00000005060075a7 */ /* 0x000e62000800017f */
[----:B------:R-:W-:-:S05]  /*10230*/  VIADD R0, R0, 0x1 ;  /* 0x0000000100007836 */ /* 0x000fca0000000000 */
[----:B------:R-:W-:-:S04]  /*10240*/  ISETP.NE.AND P1, PT, R0, 0x4, PT ;  /* 0x000000040000780c */ /* 0x000fc80003f25270 */
[----:B------:R-:W-:Y:S02]  /*10250*/  SEL R2, RZ, 0x1, P1 ;  /* 0x00000001ff027807 */ /* 0x000fe40000800000 */
[----:B------:R-:W-:Y:S02]  /*10260*/  SEL R0, R0, RZ, P1 ;  /* 0x000000ff00007207 */ /* 0x000fe40000800000 */
[----:B------:R-:W-:Y:S01]  /*10270*/  LOP3.LUT R2, R7, R2, RZ, 0x3c, !PT ;  /* 0x0000000207027212 */ /* 0x000fe200078e3cff */
[----:B-1----:R-:W-:Y:S06]  /*10280*/  @!P0 BRA `(.L_x_316) ;  /* 0x0000000000d88947 */ /* 0x002fec0003800000 */
.L_x_327:
[----:B------:R-:W-:Y:S01]  /*10290*/  IMAD R3, R0, 0x8, R3 ;  /* 0x0000000800037824 */ /* 0x000fe200078e0203 */
[----:B------:R-:W-:-:S07]  /*102a0*/  SHF.L.U32 R0, R2, 0x1f, RZ ;  /* 0x0000001f02007819 */ /* 0x000fce00000006ff */
.L_x_317:
[----:B--2---:R2:W3:Y:S02]  /*102b0*/  SYNCS.PHASECHK.TRANS64.TRYWAIT P0, [R3+URZ], R0 ;  /* 0x00000000030075a7 */ /* 0x0044e4000800017f */
[----:B---3--:R-:W-:Y:S05]  /*102c0*/  @!P0 NANOSLEEP.SYNCS 0x989680 ;  /* 0x009896800000895d */ /* 0x008fea0003900000 */
[----:B------:R-:W3:Y:S02]  /*102d0*/  @!P0 SYNCS.PHASECHK.TRANS64 P0, [R3+URZ], R0 ;  /* 0x00000000030085a7 */ /* 0x000ee4000800007f */
[----:B---3--:R-:W-:Y:S05]  /*102e0*/  @!P0 BRA `(.L_x_317) ;  /* 0xfffffffc00f08947 */ /* 0x008fea000383ffff */
.L_x_312:
[----:B------:R-:W-:Y:S05]  /*102f0*/  BSYNC B0 ;  /* 0x0000000000007941 */ /* 0x000fea0003800000 */
.L_x_311:
[----:B------:R-:W-:Y:S05]  /*10300*/  EXIT ;  /* 0x000000000000794d */ /* 0x000fea0003800000 */
.L_x_17:
[----:B-1----:R-:W-:-:S04]  /*10310*/  IMAD.U32 R3, RZ, RZ, UR6 ;  /* 0x00000006ff037e24 */ /* 0x002fc8000f8e00ff */
[----:B------:R1:W2:Y:S03]  /*10320*/  SYNCS.PHASECHK.TRANS64.TRYWAIT P0, [R3+URZ], R0 ;  /* 0x00000000030075a7 */ /* 0x0002a6000800017f */
[----:B--2---:R-:W-:Y:S05]  /*10330*/  @!P0 NANOSLEEP.SYNCS 0x989680 ;  /* 0x009896800000895d */ /* 0x004fea0003900000 */
[----:B------:R-:W2:Y:S02]  /*10340*/  @!P0 SYNCS.PHASECHK.TRANS64 P0, [R3+URZ], R0 ;  /* 0x00000000030085a7 */ /* 0x000ea4000800007f */
[----:B--2---:R-:W-:Y:S05]  /*10350*/  @!P0 BRA `(.L_x_17) ;  /* 0xfffffffc00ec8947 */ /* 0x004fea000383ffff */
[----:B------:R-:W-:Y:S05]  /*10360*/  BRA `(.L_x_16) ;  /* 0xffffff1400f87947 */ /* 0x000fea000383ffff */
.L_x_23:
[----:B-----5:R2:W-:Y:S02]  /*10370*/  STL [R1+0x80], R0 ;  /* 0x0000800001007387 */ /* 0x0205e40000100800 */
[----:B--2---:R-:W-:-:S04]  /*10380*/  IMAD.U32 R0, RZ, RZ, UR16 ;  /* 0x00000010ff007e24 */ /* 0x004fc8000f8e00ff */
[----:B------:R2:W3:Y:S03]  /*10390*/  SYNCS.PHASECHK.TRANS64.TRYWAIT P0, [R0+URZ], R229 ;  /* 0x000000e5000075a7 */ /* 0x0004e6000800017f */
[----:B---3--:R-:W-:Y:S05]  /*103a0*/  @!P0 NANOSLEEP.SYNCS 0x989680 ;  /* 0x009896800000895d */ /* 0x008fea0003900000 */
[----:B------:R2:W3:Y:S02]  /*103b0*/  @!P0 SYNCS.PHASECHK.TRANS64 P0, [R0+URZ], R229 ;  /* 0x000000e5000085a7 */ /* 0x0004e4000800007f */
[----:B--2---:R2:W5:Y:S02]  /*103c0*/  LDL.LU R0, [R1+0x80] ;  /* 0x0000800001007983 */ /* 0x0045640000300800 */
[----:B--23--:R-:W-:Y:S05]  /*103d0*/  @!P0 BRA `(.L_x_23) ;  /* 0xfffffffc00e48947 */ /* 0x00cfea000383ffff */
[----:B------:R-:W-:Y:S05]  /*103e0*/  BRA `(.L_x_22) ;  /* 0xffffff2800c47947 */ /* 0x000fea000383ffff */
.L_x_298:
[----:B------:R-:W-:Y:S01]  /*103f0*/  BSSY B1, `(.L_x_318) ;  /* 0x0000006000017945 */ /* 0x000fe20003800000 */
[----:B------:R-:W-:-:S07]  /*10400*/  IMAD.MOV.U32 R2, RZ, RZ, -0x1 ;  /* 0xffffffffff027424 */ /* 0x000fce00078e00ff */
[----:B------:R-:W-:Y:S05]  /*10410*/  WARPSYNC.COLLECTIVE R2, `(.L_x_319) ;  /* 0x00000000020c7348 */ /* 0x000fea0003c00000 */
[----:B------:R-:W-:Y:S02]  /*10420*/  ELECT P1, UR62, PT ;  /* 0x00000000003e782f */ /* 0x000fe40003820000 */
[----:B------:R-:W-:Y:S01]  /*10430*/  MOV R2, UR62 ;  /* 0x0000003e00027c02 */ /* 0x000fe20008000f00 */
[----:B------:R-:W-:Y:S10]  /*10440*/  ENDCOLLECTIVE ;  /* 0x000000000000791b */ /* 0x000ff40003800000 */
.L_x_319:
[----:B------:R-:W-:Y:S05]  /*10450*/  BSYNC B1 ;  /* 0x0000000000017941 */ /* 0x000fea0003800000 */
.L_x_318:
[----:B------:R-:W-:Y:S05]  /*10460*/  BRA `(.L_x_320) ;  /* 0xfffffff000187947 */ /* 0x000fea000383ffff */
.L_x_301:
[----:B-1----:R1:W2:Y:S02]  /*10470*/  SYNCS.PHASECHK.TRANS64.TRYWAIT P1, [R13+URZ+0x20], R4 ;  /* 0x000020040d0075a7 */ /* 0x0022a4000802017f */
[----:B--2---:R-:W-:Y:S05]  /*10480*/  @!P1 NANOSLEEP.SYNCS 0x989680 ;  /* 0x009896800000995d */ /* 0x004fea0003900000 */
[----:B------:R-:W2:Y:S02]  /*10490*/  @!P1 SYNCS.PHASECHK.TRANS64 P1, [R13+URZ+0x20], R4 ;  /* 0x000020040d0095a7 */ /* 0x000ea4000802007f */
[----:B--2---:R-:W-:Y:S05]  /*104a0*/  @!P1 BRA `(.L_x_301) ;  /* 0xfffffffc00f09947 */ /* 0x004fea000383ffff */
[----:B------:R-:W-:Y:S05]  /*104b0*/  BRA `(.L_x_321) ;  /* 0xfffffff0004c7947 */ /* 0x000fea000383ffff */
.L_x_310:
[----:B------:R-:W-:Y:S01]  /*104c0*/  BSSY B0, `(.L_x_322) ;  /* 0x0000006000007945 */ /* 0x000fe20003800000 */
[----:B------:R-:W-:-:S07]  /*104d0*/  IMAD.MOV.U32 R2, RZ, RZ, -0x1 ;  /* 0xffffffffff027424 */ /* 0x000fce00078e00ff */
[----:B------:R-:W-:Y:S05]  /*104e0*/  WARPSYNC.COLLECTIVE R2, `(.L_x_323) ;  /* 0x00000000020c7348 */ /* 0x000fea0003c00000 */
[----:B------:R-:W-:Y:S02]  /*104f0*/  ELECT P1, UR62, PT ;  /* 0x00000000003e782f */ /* 0x000fe40003820000 */
[----:B------:R-:W-:Y:S01]  /*10500*/  MOV R2, UR62 ;  /* 0x0000003e00027c02 */ /* 0x000fe20008000f00 */
[----:B------:R-:W-:Y:S10]  /*10510*/  ENDCOLLECTIVE ;  /* 0x000000000000791b */ /* 0x000ff40003800000 */
.L_x_323:
[----:B------:R-:W-:Y:S05]  /*10520*/  BSYNC B0 ;  /* 0x0000000000007941 */ /* 0x000fea0003800000 */
.L_x_322:
[----:B------:R-:W-:Y:S01]  /*10530*/  PLOP3.LUT P0, PT, P1, PT, PT, 0x80, 0x0 ;  /* 0x000000000000781c */ /* 0x000fe20000f0f070 */
[----:B------:R-:W-:-:S12]  /*10540*/  BRA `(.L_x_324) ;  /* 0xfffffff800b87947 */ /* 0x000fd8000383ffff */
.L_x_314:
[----:B0-----:R0:W1:Y:S02]  /*10550*/  SYNCS.PHASECHK.TRANS64.TRYWAIT P0, [R7+URZ], R2 ;  /* 0x00000002070075a7 */ /* 0x001064000800017f */
[----:B-1----:R-:W-:Y:S05]  /*10560*/  @!P0 NANOSLEEP.SYNCS 0x989680 ;  /* 0x009896800000895d */ /* 0x002fea0003900000 */
[----:B------:R-:W1:Y:S02]  /*10570*/  @!P0 SYNCS.PHASECHK.TRANS64 P0, [R7+URZ], R2 ;  /* 0x00000002070085a7 */ /* 0x000e64000800007f */
[----:B-1----:R-:W-:Y:S05]  /*10580*/  @!P0 BRA `(.L_x_314) ;  /* 0xfffffffc00f08947 */ /* 0x002fea000383ffff */
[----:B------:R-:W-:Y:S05]  /*10590*/  BRA `(.L_x_325) ;  /* 0xfffffff800fc7947 */ /* 0x000fea000383ffff */
.L_x_315:
[----:B0-----:R0:W1:Y:S02]  /*105a0*/  SYNCS.PHASECHK.TRANS64.TRYWAIT P0, [R9+URZ], R4 ;  /* 0x00000004090075a7 */ /* 0x001064000800017f */
[----:B-1----:R-:W-:Y:S05]  /*105b0*/  @!P0 NANOSLEEP.SYNCS 0x989680 ;  /* 0x009896800000895d */ /* 0x002fea0003900000 */
[----:B------:R-:W1:Y:S02]  /*105c0*/  @!P0 SYNCS.PHASECHK.TRANS64 P0, [R9+URZ], R4 ;  /* 0x00000004090085a7 */ /* 0x000e64000800007f */
[----:B-1----:R-:W-:Y:S05]  /*105d0*/  @!P0 BRA `(.L_x_315) ;  /* 0xfffffffc00f08947 */ /* 0x002fea000383ffff */
[----:B------:R-:W-:Y:S05]  /*105e0*/  BRA `(.L_x_326) ;  /* 0xfffffffc000c7947 */ /* 0x000fea000383ffff */
.L_x_316:
[----:B-1----:R1:W2:Y:S02]  /*105f0*/  SYNCS.PHASECHK.TRANS64.TRYWAIT P0, [R6+URZ], R5 ;  /* 0x00000005060075a7 */ /* 0x0022a4000800017f */
[----:B--2---:R-:W-:Y:S05]  /*10600*/  @!P0 NANOSLEEP.SYNCS 0x989680 ;  /* 0x009896800000895d */ /* 0x004fea0003900000 */
[----:B------:R-:W2:Y:S02]  /*10610*/  @!P0 SYNCS.PHASECHK.TRANS64 P0, [R6+URZ], R5 ;  /* 0x00000005060085a7 */ /* 0x000ea4000800007f */
[----:B--2---:R-:W-:Y:S05]  /*10620*/  @!P0 BRA `(.L_x_316) ;  /* 0xfffffffc00f08947 */ /* 0x004fea000383ffff */
[----:B------:R-:W-:Y:S05]  /*10630*/  BRA `(.L_x_327) ;  /* 0xfffffffc00147947 */ /* 0x000fea000383ffff */
.L_x_328:
[----:B------:R-:W-:-:S00]  /*10640*/  BRA `(.L_x_328) ;  /* 0xfffffffc00fc7947 */ /* 0x000fc0000383ffff */
[----:B------:R-:W-:-:S00]  /*10650*/  NOP ;  /* 0x0000000000007918 */ /* 0x000fc00000000000 */
        /* <DEDUP_REMOVED lines=10> */
.L_x_329:


//--------------------- .nv.shared._ZN7cutlass13device_kernelINS_4gemm6kernel13GemmUniversalIN4cute5tupleIJiiiiEEENS1_10collective13CollectiveMmaINS1_37MainloopSm90TmaGmmaWarpSpecializedFP8ILi4ENS5_IJNS4_1CILi1EEESB_SB_EEENS1_35KernelTmaWarpSpecializedCooperativeEEENS5_IJNSA_ILi256EEENSA_ILi128EEESG_EEENS_12float_e4m3_tENS5_IJlSB_lEEESI_SJ_NS4_8TiledMMAINS4_8MMA_AtomIJNS4_4SM904GMMA31MMA_64x128x32_F32E4M3E4M3_SS_TNILNSN_7ScaleInE1ELSP_1EEEEEENS4_6LayoutINS5_IJNSA_ILi2EEESB_SB_EEENS5_IJSB_NSA_ILi0EEESV_EEEEENS5_IJNS4_10UnderscoreESY_SY_EEEEENS4_13SM90_TMA_LOADENS4_14ComposedLayoutINS4_7SwizzleILi3ELi4ELi3EEENS4_18smem_ptr_flag_bitsILi8EEENSS_INS5_IJNSA_ILi8EEESG_EEENS5_IJSG_SB_EEEEEEEvNS4_8identityES11_S1B_vS1C_EENS_8epilogue10collective6detail29Sm90TmaWarpSpecializedAdapterINS1F_15DefaultEpilogueISI_SJ_SJ_NS1E_6thread17LinearCombinationISI_Li1EffLNS1J_9ScaleType4KindE0ELNS_15FloatRoundStyleE2ESI_EENS1_15EpilogueDefaultEEEEEvvEEEEvNT_6ParamsE --------------------------
	.section	.nv.shared._ZN7cutlass13device_kernelINS_4gemm6kernel13GemmUniversalIN4cute5tupleIJiiiiEEENS1_10collective13CollectiveMmaINS1_37MainloopSm90TmaGmmaWarpSpecializedFP8ILi4ENS5_IJNS4_1CILi1EEESB_SB_EEENS1_35KernelTmaWarpSpecializedCooperativeEEENS5_IJNSA_ILi256EEENSA_ILi128EEESG_EEENS_12float_e4m3_tENS5_IJlSB_lEEESI_SJ_NS4_8TiledMMAINS4_8MMA_AtomIJNS4_4SM904GMMA31MMA_64x128x32_F32E4M3E4M3_SS_TNILNSN_7ScaleInE1ELSP_1EEEEEENS4_6LayoutINS5_IJNSA_ILi2EEESB_SB_EEENS5_IJSB_NSA_ILi0EEESV_EEEEENS5_IJNS4_10UnderscoreESY_SY_EEEEENS4_13SM90_TMA_LOADENS4_14ComposedLayoutINS4_7SwizzleILi3ELi4ELi3EEENS4_18smem_ptr_flag_bitsILi8EEENSS_INS5_IJNSA_ILi8EEESG_EEENS5_IJSG_SB_EEEEEEEvNS4_8identityES11_S1B_vS1C_EENS_8epilogue10collective6detail29Sm90TmaWarpSpecializedAdapterINS1F_15DefaultEpilogueISI_SJ_SJ_NS1E_6thread17LinearCombinationISI_Li1EffLNS1J_9ScaleType4KindE0ELNS_15FloatRoundStyleE2ESI_EENS1_15EpilogueDefaultEEEEEvvEEEEvNT_6ParamsE,"aw",@nobits
	.sectionflags	@""
	.align	16
	.zero		1024


//--------------------- .nv.shared.reserved.0     --------------------------
	.section	.nv.shared.reserved.0,"aw",@nobits
	.weak		__nv_reservedSMEM_offset_0_alias
	.size		__nv_reservedSMEM_offset_0_alias, 0, 0
	.other		__nv_reservedSMEM_offset_0_alias,@"STO_CUDA_RESERVED_SHARED STV_DEFAULT"
__nv_reservedSMEM_offset_0_alias:
	.zero		0


//--------------------- .nv.global                --------------------------
	.section	.nv.global,"aw",@nobits
.nv.global:
	.type		_ZN39_INTERNAL_8985dcb6_4_k_cu_4542e60a_41364cute1_E,@object
	.size		_ZN39_INTERNAL_8985dcb6_4_k_cu_4542e60a_41364cute1_E,(_ZN39_INTERNAL_8985dcb6_4_k_cu_4542e60a_41364cuda3std3__45__cpo6cbeginE - _ZN39_INTERNAL_8985dcb6_4_k_cu_4542e60a_41364cute1_E)
_ZN39_INTERNAL_8985dcb6_4_k_cu_4542e60a_41364cute1_E:
	.zero		1
	.type		_ZN39_INTERNAL_8985dcb6_4_k_cu_4542e60a_41364cuda3std3__45__cpo6cbeginE,@object
	.size		_ZN39_INTERNAL_8985dcb6_4_k_cu_4542e60a_41364cuda3std3__45__cpo6cbeginE,(_ZN39_INTERNAL_8985dcb6_4_k_cu_4542e60a_41364cuda3std3__48in_placeE - _ZN39_INTERNAL_8985dcb6_4_k_cu_4542e60a_41364cuda3std3__45__cpo6cbeginE)
_ZN39_INTERNAL_8985dcb6_4_k_cu_4542e60a_41364cuda3std3__45__cpo6cbeginE:
	.zero		1
	.type		_ZN39_INTERNAL_8985dcb6_4_k_cu_4542e60a_41364cuda3std3__48in_placeE,@object
	.size		_ZN39_INTERNAL_8985dcb6_4_k_cu_4542e60a_41364cuda3std3__48in_placeE,(_ZN39_INTERNAL_8985dcb6_4_k_cu_4542e60a_41364cuda3std6ranges3__45__cpo9iter_moveE - _ZN39_INTERNAL_8985dcb6_4_k_cu_4542e60a_41364cuda3std3__48in_placeE)
_ZN39_INTERNAL_8985dcb6_4_k_cu_4542e60a_41364cuda3std3__48in_placeE:
	.zero		1
	.type		_ZN39_INTERNAL_8985dcb6_4_k_cu_4542e60a_41364cuda3std6ranges3__45__cpo9iter_moveE,@object
	.size		_ZN39_INTERNAL_8985dcb6_4_k_cu_4542e60a_41364cuda3std6ranges3__45__cpo9iter_moveE,(_ZN39_INTERNAL_8985dcb6_4_k_cu_4542e60a_41364cuda3std3__45__cpo5beginE - _ZN39_INTERNAL_8985dcb6_4_k_cu_4542e60a_41364cuda3std6ranges3__45__cpo9iter_moveE)
_ZN39_INTERNAL_8985dcb6_4_k_cu_4542e60a_41364cuda3std6ranges3__45__cpo9iter_moveE:
	.zero		1
	.type		_ZN39_INTERNAL_8985dcb6_4_k_cu_4542e60a_41364cuda3std3__45__cpo5beginE,@object
	.size		_ZN39_INTERNAL_8985dcb6_4_k_cu_4542e60a_41364cuda3std3__45__cpo5beginE,(_ZN39_INTERNAL_8985dcb6_4_k_cu_4542e60a_41364cuda3std3__441_GLOBAL__N__8985dcb6_4_k_cu_4542e60a_41366ignoreE - _ZN39_INTERNAL_8985dcb6_4_k_cu_4542e60a_41364cuda3std3__45__cpo5beginE)
_ZN39_INTERNAL_8985dcb6_4_k_cu_4542e60a_41364cuda3std3__45__cpo5beginE:
	.zero		1
	.type		_ZN39_INTERNAL_8985dcb6_4_k_cu_4542e60a_41364cuda3std3__441_GLOBAL__N__8985dcb6_4_k_cu_4542e60a_41366ignoreE,@object
	.size		_ZN39_INTERNAL_8985dcb6_4_k_cu_4542e60a_41364cuda3std3__441_GLOBAL__N__8985dcb6_4_k_cu_4542e60a_41366ignoreE,(_ZN39_INTERNAL_8985dcb6_4_k_cu_4542e60a_41364cute7productE - _ZN39_INTERNAL_8985dcb6_4_k_cu_4542e60a_41364cuda3std3__441_GLOBAL__N__8985dcb6_4_k_cu_4542e60a_41366ignoreE)
_ZN39_INTERNAL_8985dcb6_4_k_cu_4542e60a_41364cuda3std3__441_GLOBAL__N__8985dcb6_4_k_cu_4542e60a_41366ignoreE:
	.zero		1
	.type		_ZN39_INTERNAL_8985dcb6_4_k_cu_4542e60a_41364cute7productE,@object
	.size		_ZN39_INTERNAL_8985dcb6_4_k_cu_4542e60a_41364cute7productE,(_ZN39_INTERNAL_8985dcb6_4_k_cu_4542e60a_41364cuda3std3__45__cpo3endE - _ZN39_INTERNAL_8985dcb6_4_k_cu_4542e60a_41364cute7productE)
_ZN39_INTERNAL_8985dcb6_4_k_cu_4542e60a_41364cute7productE:
	.zero		1
	.type		_ZN39_INTERNAL_8985dcb6_4_k_cu_4542e60a_41364cuda3std3__45__cpo3endE,@object
	.size		_ZN39_INTERNAL_8985dcb6_4_k_cu_4542e60a_41364cuda3std3__45__cpo3endE,(_ZN39_INTERNAL_8985dcb6_4_k_cu_4542e60a_41364cuda3std3__419piecewise_constructE - _ZN39_INTERNAL_8985dcb6_4_k_cu_4542e60a_41364cuda3std3__45__cpo3endE)
_ZN39_INTERNAL_8985dcb6_4_k_cu_4542e60a_41364cuda3std3__45__cpo3endE:
	.zero		1
	.type		_ZN39_INTERNAL_8985dcb6_4_k_cu_4542e60a_41364cuda3std3__419piecewise_constructE,@object
	.size		_ZN39_INTERNAL_8985dcb6_4_k_cu_4542e60a_41364cuda3std3__419piecewise_constructE,(_ZN39_INTERNAL_8985dcb6_4_k_cu_4542e60a_41364cuda3std3__45__cpo4cendE - _ZN39_INTERNAL_8985dcb6_4_k_cu_4542e60a_41364cuda3std3__419piecewise_constructE)
_ZN39_INTERNAL_8985dcb6_4_k_cu_4542e60a_41364cuda3std3__419piecewise_constructE:
	.zero		1
	.type		_ZN39_INTERNAL_8985dcb6_4_k_cu_4542e60a_41364cuda3std3__45__cpo4cendE,@object
	.size		_ZN39_INTERNAL_8985dcb6_4_k_cu_4542e60a_41364cuda3std3__45__cpo4cendE,(_ZN39_INTERNAL_8985dcb6_4_k_cu_4542e60a_41364cuda3std6ranges3__45__cpo4swapE - _ZN39_INTERNAL_8985dcb6_4_k_cu_4542e60a_41364cuda3std3__45__cpo4cendE)
_ZN39_INTERNAL_8985dcb6_4_k_cu_4542e60a_41364cuda3std3__45__cpo4cendE:
	.zero		1
	.type		_ZN39_INTERNAL_8985dcb6_4_k_cu_4542e60a_41364cuda3std6ranges3__45__cpo4swapE,@object
	.size		_ZN39_INTERNAL_8985dcb6_4_k_cu_4542e60a_41364cuda3std6ranges3__45__cpo4swapE,(.L_7 - _ZN39_INTERNAL_8985dcb6_4_k_cu_4542e60a_41364cuda3std6ranges3__45__cpo4swapE)
_ZN39_INTERNAL_8985dcb6_4_k_cu_4542e60a_41364cuda3std6ranges3__45__cpo4swapE:
	.zero		1
.L_7:


//--------------------- .nv.constant0._ZN7cutlass13device_kernelINS_4gemm6kernel13GemmUniversalIN4cute5tupleIJiiiiEEENS1_10collective13CollectiveMmaINS1_37MainloopSm90TmaGmmaWarpSpecializedFP8ILi4ENS5_IJNS4_1CILi1EEESB_SB_EEENS1_35KernelTmaWarpSpecializedCooperativeEEENS5_IJNSA_ILi256EEENSA_ILi128EEESG_EEENS_12float_e4m3_tENS5_IJlSB_lEEESI_SJ_NS4_8TiledMMAINS4_8MMA_AtomIJNS4_4SM904GMMA31MMA_64x128x32_F32E4M3E4M3_SS_TNILNSN_7ScaleInE1ELSP_1EEEEEENS4_6LayoutINS5_IJNSA_ILi2EEESB_SB_EEENS5_IJSB_NSA_ILi0EEESV_EEEEENS5_IJNS4_10UnderscoreESY_SY_EEEEENS4_13SM90_TMA_LOADENS4_14ComposedLayoutINS4_7SwizzleILi3ELi4ELi3EEENS4_18smem_ptr_flag_bitsILi8EEENSS_INS5_IJNSA_ILi8EEESG_EEENS5_IJSG_SB_EEEEEEEvNS4_8identityES11_S1B_vS1C_EENS_8epilogue10collective6detail29Sm90TmaWarpSpecializedAdapterINS1F_15DefaultEpilogueISI_SJ_SJ_NS1E_6thread17LinearCombinationISI_Li1EffLNS1J_9ScaleType4KindE0ELNS_15FloatRoundStyleE2ESI_EENS1_15EpilogueDefaultEEEEEvvEEEEvNT_6ParamsE --------------------------
	.section	.nv.constant0._ZN7cutlass13device_kernelINS_4gemm6kernel13GemmUniversalIN4cute5tupleIJiiiiEEENS1_10collective13CollectiveMmaINS1_37MainloopSm90TmaGmmaWarpSpecializedFP8ILi4ENS5_IJNS4_1CILi1EEESB_SB_EEENS1_35KernelTmaWarpSpecializedCooperativeEEENS5_IJNSA_ILi256EEENSA_ILi128EEESG_EEENS_12float_e4m3_tENS5_IJlSB_lEEESI_SJ_NS4_8TiledMMAINS4_8MMA_AtomIJNS4_4SM904GMMA31MMA_64x128x32_F32E4M3E4M3_SS_TNILNSN_7ScaleInE1ELSP_1EEEEEENS4_6LayoutINS5_IJNSA_ILi2EEESB_SB_EEENS5_IJSB_NSA_ILi0EEESV_EEEEENS5_IJNS4_10UnderscoreESY_SY_EEEEENS4_13SM90_TMA_LOADENS4_14ComposedLayoutINS4_7SwizzleILi3ELi4ELi3EEENS4_18smem_ptr_flag_bitsILi8EEENSS_INS5_IJNSA_ILi8EEESG_EEENS5_IJSG_SB_EEEEEEEvNS4_8identityES11_S1B_vS1C_EENS_8epilogue10collective6detail29Sm90TmaWarpSpecializedAdapterINS1F_15DefaultEpilogueISI_SJ_SJ_NS1E_6thread17LinearCombinationISI_Li1EffLNS1J_9ScaleType4KindE0ELNS_15FloatRoundStyleE2ESI_EENS1_15EpilogueDefaultEEEEEvvEEEEvNT_6ParamsE,"a",@progbits
	.sectionflags	@""
	.align	4
.nv.constant0._ZN7cutlass13device_kernelINS_4gemm6kernel13GemmUniversalIN4cute5tupleIJiiiiEEENS1_10collective13CollectiveMmaINS1_37MainloopSm90TmaGmmaWarpSpecializedFP8ILi4ENS5_IJNS4_1CILi1EEESB_SB_EEENS1_35KernelTmaWarpSpecializedCooperativeEEENS5_IJNSA_ILi256EEENSA_ILi128EEESG_EEENS_12float_e4m3_tENS5_IJlSB_lEEESI_SJ_NS4_8TiledMMAINS4_8MMA_AtomIJNS4_4SM904GMMA31MMA_64x128x32_F32E4M3E4M3_SS_TNILNSN_7ScaleInE1ELSP_1EEEEEENS4_6LayoutINS5_IJNSA_ILi2EEESB_SB_EEENS5_IJSB_NSA_ILi0EEESV_EEEEENS5_IJNS4_10UnderscoreESY_SY_EEEEENS4_13SM90_TMA_LOADENS4_14ComposedLayoutINS4_7SwizzleILi3ELi4ELi3EEENS4_18smem_ptr_flag_bitsILi8EEENSS_INS5_IJNSA_ILi8EEESG_EEENS5_IJSG_SB_EEEEEEEvNS4_8identityES11_S1B_vS1C_EENS_8epilogue10collective6detail29Sm90TmaWarpSpecializedAdapterINS1F_15DefaultEpilogueISI_SJ_SJ_NS1E_6thread17LinearCombinationISI_Li1EffLNS1J_9ScaleType4KindE0ELNS_15FloatRoundStyleE2ESI_EENS1_15EpilogueDefaultEEEEEvvEEEEvNT_6ParamsE:
	.zero		1664


//--------------------- SYMBOLS --------------------------

	.type		.nv.reservedSmem.offset0,@object
	.size		.nv.reservedSmem.offset0,0x4
